	.target	sm_100a

	.elftype	@"ET_EXEC"


//--------------------- .note.nv.tkinfo           --------------------------
	.section	.note.nv.tkinfo,"",@"SHT_NOTE"
	.sectionflags	@"SHF_NOTE_NV_TKINFO"
	.tkinfo
        /*0018*/ 	.word	0x00000002
        /*0030*/ 	.string	""
        /*0030*/ 	.string	"ptxas"
        /*0030*/ 	.string	"Cuda compilation tools, release 13.0, V13.0.88"
        /*0030*/ 	.string	"Build cuda_13.0.r13.0/compiler.36424714_0"
        /*0030*/ 	.string	"-arch sm_100a -m 64 "



//--------------------- .note.nv.cuinfo           --------------------------
	.section	.note.nv.cuinfo,"",@"SHT_NOTE"
	.sectionflags	@"SHF_NOTE_NV_CUINFO"
        /*0018*/ 	.short	0x0002
        /*001a*/ 	.short	0x0064
        /*001c*/ 	.short	0x0082
	.zero		2


//--------------------- .nv.info                  --------------------------
	.section	.nv.info,"",@"SHT_CUDA_INFO"
	.align	4


	//----- nvinfo : EIATTR_REGCOUNT
	.align		4
        /*0000*/ 	.byte	0x04, 0x2f
        /*0002*/ 	.short	(.L_19 - .L_18)
	.align		4
.L_18:
        /*0004*/ 	.word	index@(_ZN7cutlass13device_kernelINS_4gemm6kernel13GemmUniversalIN4cute5tupleIJiiiiEEENS1_10collective13CollectiveMmaINS1_35MainloopSm100TmaUmmaWarpSpecializedILi13ELi2ELi4ENS5_IJNS4_1CILi1EEESB_SB_EEEEENS5_IJNSA_ILi64EEESE_NSA_ILi128EEEEEENS_12float_e5m2_tENS5_IJSB_llEEENS_12float_e4m3_tENS5_IJlSB_lEEENS4_8TiledMMAINS4_8MMA_AtomIJNS4_10MMA_TraitsINS4_19SM100_MMA_F8F6F4_SSEJSH_SJ_fSE_SE_NS4_17integral_constantINS4_4UMMA5MajorELSR_1EEENSP_ISR_LSR_0EEENSP_INSQ_7ScaleInELSU_0EEESV_EEEEEENS4_6LayoutISC_NS5_IJNSA_ILi0EEESZ_SZ_EEEEENS5_IJNS4_10UnderscoreES12_S12_EEEEENS4_13SM90_TMA_LOADENS4_14ComposedLayoutINS4_7SwizzleILi2ELi4ELi3EEENS4_18smem_ptr_flag_bitsILi8EEENSY_INS5_IJSE_NSA_ILi8EEEEEENS5_IJSB_SE_EEEEEEEvNS4_8identityES15_NS16_INS17_ILi3ELi4ELi3EEES1A_NSY_INS5_IJS1B_SF_EEENS5_IJSF_SB_EEEEEEEvS1G_EENS_8epilogue10collective18CollectiveEpilogueINS1N_23Sm100TmaWarpSpecializedILi1ELi1ELi32ELb0ELb0EEEJSG_NS5_IJNSY_ISE_SB_EES1S_EEESH_SK_SH_SK_NS1N_6fusion15FusionCallbacksIS1R_NS1U_17LinearCombinationISH_fSH_fLNS_15FloatRoundStyleE2EEESG_S1T_JEEENS4_5SM1004TMEM4LOAD26SM100_TMEM_LOAD_16dp32b32xES15_NS16_IS18_S1A_NSY_INS5_IJS1B_SE_EEENS5_IJSE_SB_EEEEEEENS4_39AutoVectorizingCopyWithAssumedAlignmentILi128EEENS4_14SM90_TMA_STOREES27_S29_S29_EEEvvEEEEvNT_6ParamsE)
        /*0008*/ 	.word	0x00000078


	//----- nvinfo : EIATTR_FRAME_SIZE
	.align		4
.L_19:
        /*000c*/ 	.byte	0x04, 0x11
        /*000e*/ 	.short	(.L_21 - .L_20)
	.align		4
.L_20:
        /*0010*/ 	.word	index@($__internal_2_$__cuda_sm10x_tcgen05_guardrail_trap_unallocated_columns_being_dealloced)
        /*0014*/ 	.word	0x00000000


	//----- nvinfo : EIATTR_FRAME_SIZE
	.align		4
.L_21:
        /*0018*/ 	.byte	0x04, 0x11
        /*001a*/ 	.short	(.L_23 - .L_22)
	.align		4
.L_22:
        /*001c*/ 	.word	index@($__internal_1_$__cuda_sm10x_tcgen05_guardrail_trap_phase_invalid_during_alloc)
        /*0020*/ 	.word	0x00000000


	//----- nvinfo : EIATTR_FRAME_SIZE
	.align		4
.L_23:
        /*0024*/ 	.byte	0x04, 0x11
        /*0026*/ 	.short	(.L_25 - .L_24)
	.align		4
.L_24:
        /*0028*/ 	.word	index@($__internal_0_$__cuda_sm10x_tcgen05_guardrail_trap_col_being_dealloced_not_returned_by_alloc)
        /*002c*/ 	.word	0x00000000


	//----- nvinfo : EIATTR_FRAME_SIZE
	.align		4
.L_25:
        /*0030*/ 	.byte	0x04, 0x11
        /*0032*/ 	.short	(.L_27 - .L_26)
	.align		4
.L_26:
        /*0034*/ 	.word	index@(_ZN7cutlass13device_kernelINS_4gemm6kernel13GemmUniversalIN4cute5tupleIJiiiiEEENS1_10collective13CollectiveMmaINS1_35MainloopSm100TmaUmmaWarpSpecializedILi13ELi2ELi4ENS5_IJNS4_1CILi1EEESB_SB_EEEEENS5_IJNSA_ILi64EEESE_NSA_ILi128EEEEEENS_12float_e5m2_tENS5_IJSB_llEEENS_12float_e4m3_tENS5_IJlSB_lEEENS4_8TiledMMAINS4_8MMA_AtomIJNS4_10MMA_TraitsINS4_19SM100_MMA_F8F6F4_SSEJSH_SJ_fSE_SE_NS4_17integral_constantINS4_4UMMA5MajorELSR_1EEENSP_ISR_LSR_0EEENSP_INSQ_7ScaleInELSU_0EEESV_EEEEEENS4_6LayoutISC_NS5_IJNSA_ILi0EEESZ_SZ_EEEEENS5_IJNS4_10UnderscoreES12_S12_EEEEENS4_13SM90_TMA_LOADENS4_14ComposedLayoutINS4_7SwizzleILi2ELi4ELi3EEENS4_18smem_ptr_flag_bitsILi8EEENSY_INS5_IJSE_NSA_ILi8EEEEEENS5_IJSB_SE_EEEEEEEvNS4_8identityES15_NS16_INS17_ILi3ELi4ELi3EEES1A_NSY_INS5_IJS1B_SF_EEENS5_IJSF_SB_EEEEEEEvS1G_EENS_8epilogue10collective18CollectiveEpilogueINS1N_23Sm100TmaWarpSpecializedILi1ELi1ELi32ELb0ELb0EEEJSG_NS5_IJNSY_ISE_SB_EES1S_EEESH_SK_SH_SK_NS1N_6fusion15FusionCallbacksIS1R_NS1U_17LinearCombinationISH_fSH_fLNS_15FloatRoundStyleE2EEESG_S1T_JEEENS4_5SM1004TMEM4LOAD26SM100_TMEM_LOAD_16dp32b32xES15_NS16_IS18_S1A_NSY_INS5_IJS1B_SE_EEENS5_IJSE_SB_EEEEEEENS4_39AutoVectorizingCopyWithAssumedAlignmentILi128EEENS4_14SM90_TMA_STOREES27_S29_S29_EEEvvEEEEvNT_6ParamsE)
        /*0038*/ 	.word	0x00000000


	//----- nvinfo : EIATTR_MIN_STACK_SIZE
	.align		4
.L_27:
        /*003c*/ 	.byte	0x04, 0x12
        /*003e*/ 	.short	(.L_29 - .L_28)
	.align		4
.L_28:
        /*0040*/ 	.word	index@(_ZN7cutlass13device_kernelINS_4gemm6kernel13GemmUniversalIN4cute5tupleIJiiiiEEENS1_10collective13CollectiveMmaINS1_35MainloopSm100TmaUmmaWarpSpecializedILi13ELi2ELi4ENS5_IJNS4_1CILi1EEESB_SB_EEEEENS5_IJNSA_ILi64EEESE_NSA_ILi128EEEEEENS_12float_e5m2_tENS5_IJSB_llEEENS_12float_e4m3_tENS5_IJlSB_lEEENS4_8TiledMMAINS4_8MMA_AtomIJNS4_10MMA_TraitsINS4_19SM100_MMA_F8F6F4_SSEJSH_SJ_fSE_SE_NS4_17integral_constantINS4_4UMMA5MajorELSR_1EEENSP_ISR_LSR_0EEENSP_INSQ_7ScaleInELSU_0EEESV_EEEEEENS4_6LayoutISC_NS5_IJNSA_ILi0EEESZ_SZ_EEEEENS5_IJNS4_10UnderscoreES12_S12_EEEEENS4_13SM90_TMA_LOADENS4_14ComposedLayoutINS4_7SwizzleILi2ELi4ELi3EEENS4_18smem_ptr_flag_bitsILi8EEENSY_INS5_IJSE_NSA_ILi8EEEEEENS5_IJSB_SE_EEEEEEEvNS4_8identityES15_NS16_INS17_ILi3ELi4ELi3EEES1A_NSY_INS5_IJS1B_SF_EEENS5_IJSF_SB_EEEEEEEvS1G_EENS_8epilogue10collective18CollectiveEpilogueINS1N_23Sm100TmaWarpSpecializedILi1ELi1ELi32ELb0ELb0EEEJSG_NS5_IJNSY_ISE_SB_EES1S_EEESH_SK_SH_SK_NS1N_6fusion15FusionCallbacksIS1R_NS1U_17LinearCombinationISH_fSH_fLNS_15FloatRoundStyleE2EEESG_S1T_JEEENS4_5SM1004TMEM4LOAD26SM100_TMEM_LOAD_16dp32b32xES15_NS16_IS18_S1A_NSY_INS5_IJS1B_SE_EEENS5_IJSE_SB_EEEEEEENS4_39AutoVectorizingCopyWithAssumedAlignmentILi128EEENS4_14SM90_TMA_STOREES27_S29_S29_EEEvvEEEEvNT_6ParamsE)
        /*0044*/ 	.word	0x00000000
.L_29:


//--------------------- .nv.compat                --------------------------
	.section	.nv.compat,"",@"SHT_CUDA_COMPAT_INFO"
	.align	4
        /*0000*/ 	.byte	0x02, 0x09, 0x01, 0x00, 0x02, 0x02, 0x02, 0x00, 0x02, 0x05, 0x05, 0x00, 0x03, 0x07, 0x01, 0x01
        /*0010*/ 	.byte	0x02, 0x03, 0x01, 0x00, 0x02, 0x06, 0x01, 0x00, 0x04, 0x0b, 0x08, 0x00, 0x09, 0x00, 0x00, 0x00
        /*0020*/ 	.byte	0x00, 0x00, 0x00, 0x00


//--------------------- .nv.info._ZN7cutlass13device_kernelINS_4gemm6kernel13GemmUniversalIN4cute5tupleIJiiiiEEENS1_10collective13CollectiveMmaINS1_35MainloopSm100TmaUmmaWarpSpecializedILi13ELi2ELi4ENS5_IJNS4_1CILi1EEESB_SB_EEEEENS5_IJNSA_ILi64EEESE_NSA_ILi128EEEEEENS_12float_e5m2_tENS5_IJSB_llEEENS_12float_e4m3_tENS5_IJlSB_lEEENS4_8TiledMMAINS4_8MMA_AtomIJNS4_10MMA_TraitsINS4_19SM100_MMA_F8F6F4_SSEJSH_SJ_fSE_SE_NS4_17integral_constantINS4_4UMMA5MajorELSR_1EEENSP_ISR_LSR_0EEENSP_INSQ_7ScaleInELSU_0EEESV_EEEEEENS4_6LayoutISC_NS5_IJNSA_ILi0EEESZ_SZ_EEEEENS5_IJNS4_10UnderscoreES12_S12_EEEEENS4_13SM90_TMA_LOADENS4_14ComposedLayoutINS4_7SwizzleILi2ELi4ELi3EEENS4_18smem_ptr_flag_bitsILi8EEENSY_INS5_IJSE_NSA_ILi8EEEEEENS5_IJSB_SE_EEEEEEEvNS4_8identityES15_NS16_INS17_ILi3ELi4ELi3EEES1A_NSY_INS5_IJS1B_SF_EEENS5_IJSF_SB_EEEEEEEvS1G_EENS_8epilogue10collective18CollectiveEpilogueINS1N_23Sm100TmaWarpSpecializedILi1ELi1ELi32ELb0ELb0EEEJSG_NS5_IJNSY_ISE_SB_EES1S_EEESH_SK_SH_SK_NS1N_6fusion15FusionCallbacksIS1R_NS1U_17LinearCombinationISH_fSH_fLNS_15FloatRoundStyleE2EEESG_S1T_JEEENS4_5SM1004TMEM4LOAD26SM100_TMEM_LOAD_16dp32b32xES15_NS16_IS18_S1A_NSY_INS5_IJS1B_SE_EEENS5_IJSE_SB_EEEEEEENS4_39AutoVectorizingCopyWithAssumedAlignmentILi128EEENS4_14SM90_TMA_STOREES27_S29_S29_EEEvvEEEEvNT_6ParamsE --------------------------
	.section	.nv.info._ZN7cutlass13device_kernelINS_4gemm6kernel13GemmUniversalIN4cute5tupleIJiiiiEEENS1_10collective13CollectiveMmaINS1_35MainloopSm100TmaUmmaWarpSpecializedILi13ELi2ELi4ENS5_IJNS4_1CILi1EEESB_SB_EEEEENS5_IJNSA_ILi64EEESE_NSA_ILi128EEEEEENS_12float_e5m2_tENS5_IJSB_llEEENS_12float_e4m3_tENS5_IJlSB_lEEENS4_8TiledMMAINS4_8MMA_AtomIJNS4_10MMA_TraitsINS4_19SM100_MMA_F8F6F4_SSEJSH_SJ_fSE_SE_NS4_17integral_constantINS4_4UMMA5MajorELSR_1EEENSP_ISR_LSR_0EEENSP_INSQ_7ScaleInELSU_0EEESV_EEEEEENS4_6LayoutISC_NS5_IJNSA_ILi0EEESZ_SZ_EEEEENS5_IJNS4_10UnderscoreES12_S12_EEEEENS4_13SM90_TMA_LOADENS4_14ComposedLayoutINS4_7SwizzleILi2ELi4ELi3EEENS4_18smem_ptr_flag_bitsILi8EEENSY_INS5_IJSE_NSA_ILi8EEEEEENS5_IJSB_SE_EEEEEEEvNS4_8identityES15_NS16_INS17_ILi3ELi4ELi3EEES1A_NSY_INS5_IJS1B_SF_EEENS5_IJSF_SB_EEEEEEEvS1G_EENS_8epilogue10collective18CollectiveEpilogueINS1N_23Sm100TmaWarpSpecializedILi1ELi1ELi32ELb0ELb0EEEJSG_NS5_IJNSY_ISE_SB_EES1S_EEESH_SK_SH_SK_NS1N_6fusion15FusionCallbacksIS1R_NS1U_17LinearCombinationISH_fSH_fLNS_15FloatRoundStyleE2EEESG_S1T_JEEENS4_5SM1004TMEM4LOAD26SM100_TMEM_LOAD_16dp32b32xES15_NS16_IS18_S1A_NSY_INS5_IJS1B_SE_EEENS5_IJSE_SB_EEEEEEENS4_39AutoVectorizingCopyWithAssumedAlignmentILi128EEENS4_14SM90_TMA_STOREES27_S29_S29_EEEvvEEEEvNT_6ParamsE,"",@"SHT_CUDA_INFO"
	.sectionflags	@""
	.align	4


	//----- nvinfo : EIATTR_CUDA_API_VERSION
	.align		4
        /*0000*/ 	.byte	0x04, 0x37
        /*0002*/ 	.short	(.L_31 - .L_30)
.L_30:
        /*0004*/ 	.word	0x00000082


	//----- nvinfo : EIATTR_KPARAM_INFO
	.align		4
.L_31:
        /*0008*/ 	.byte	0x04, 0x17
        /*000a*/ 	.short	(.L_33 - .L_32)
.L_32:
        /*000c*/ 	.word	0x00000000
        /*0010*/ 	.short	0x0000
        /*0012*/ 	.short	0x0000
        /*0014*/ 	.byte	0x00, 0xf0, 0x01, 0x20


	//----- nvinfo : EIATTR_AT_ENTRY_FRAGMENTS
	.align		4
.L_33:
        /*0018*/ 	.byte	0x04, 0x4f
        /*001a*/ 	.short	(.L_35 - .L_34)


	//   ....[0]....
.L_34:
        /*001c*/ 	.word	0x00000006


	//----- nvinfo : EIATTR_RESERVED_SMEM_USED
	.align		4
.L_35:
        /*0020*/ 	.byte	0x01, 0x41
	.zero		2


	//----- nvinfo : EIATTR_SPARSE_MMA_MASK
	.align		4
        /*0024*/ 	.byte	0x03, 0x50
        /*0026*/ 	.short	0x0000


	//----- nvinfo : EIATTR_TCGEN05_1CTA_USED
	.align		4
        /*0028*/ 	.byte	0x01, 0x51
	.zero		2


	//----- nvinfo : EIATTR_MAXREG_COUNT
	.align		4
        /*002c*/ 	.byte	0x03, 0x1b
        /*002e*/ 	.short	0x00ff


	//----- nvinfo : EIATTR_NUM_BARRIERS
	.align		4
        /*0030*/ 	.byte	0x02, 0x4c
        /*0032*/ 	.byte	0x07
	.zero		1


	//----- nvinfo : EIATTR_EXTERNS
	.align		4
        /*0034*/ 	.byte	0x04, 0x0f
        /*0036*/ 	.short	(.L_37 - .L_36)


	//   ....[0]....
	.align		4
.L_36:
        /*0038*/ 	.word	index@(__assertfail)


	//----- nvinfo : EIATTR_MERCURY_ISA_VERSION
	.align		4
.L_37:
        /*003c*/ 	.byte	0x03, 0x5f
        /*003e*/ 	.short	0x0101


	//----- nvinfo : EIATTR_INT_WARP_WIDE_INSTR_OFFSETS
	.align		4
        /*0040*/ 	.byte	0x04, 0x31
        /*0042*/ 	.short	(.L_39 - .L_38)


	//   ....[0]....
.L_38:
        /*0044*/ 	.word	0x00001eb0


	//   ....[1]....
        /*0048*/ 	.word	0x00003e60


	//   ....[2]....
        /*004c*/ 	.word	0x00003e80


	//   ....[3]....
        /*0050*/ 	.word	0x00003eb0


	//   ....[4]....
        /*0054*/ 	.word	0x000048c0


	//   ....[5]....
        /*0058*/ 	.word	0x000049b0


	//----- nvinfo : EIATTR_COOP_GROUP_MASK_REGIDS
	.align		4
.L_39:
        /*005c*/ 	.byte	0x04, 0x29
        /*005e*/ 	.short	(.L_41 - .L_40)


	//   ....[0]....
.L_40:
        /*0060*/ 	.word	0xffffffff


	//   ....[1]....
        /*0064*/ 	.word	0xffffffff


	//   ....[2]....
        /*0068*/ 	.word	0xffffffff


	//   ....[3]....
        /*006c*/ 	.word	0xffffffff


	//   ....[4]....
        /*0070*/ 	.word	0xffffffff


	//   ....[5]....
        /*0074*/ 	.word	0xffffffff


	//   ....[6]....
        /*0078*/ 	.word	0xffffffff


	//   ....[7]....
        /*007c*/ 	.word	0xffffffff


	//   ....[8]....
        /*0080*/ 	.word	0xffffffff


	//   ....[9]....
        /*0084*/ 	.word	0xffffffff


	//   ....[10]....
        /*0088*/ 	.word	0xffffffff


	//   ....[11]....
        /*008c*/ 	.word	0xffffffff


	//   ....[12]....
        /*0090*/ 	.word	0xffffffff


	//----- nvinfo : EIATTR_COOP_GROUP_INSTR_OFFSETS
	.align		4
.L_41:
        /*0094*/ 	.byte	0x04, 0x28
        /*0096*/ 	.short	(.L_43 - .L_42)


	//   ....[0]....
.L_42:
        /*0098*/ 	.word	0x00000090


	//   ....[1]....
        /*009c*/ 	.word	0x000004d0


	//   ....[2]....
        /*00a0*/ 	.word	0x00000790


	//   ....[3]....
        /*00a4*/ 	.word	0x000008d0


	//   ....[4]....
        /*00a8*/ 	.word	0x000009d0


	//   ....[5]....
        /*00ac*/ 	.word	0x00000b40


	//   ....[6]....
        /*00b0*/ 	.word	0x00000ce0


	//   ....[7]....
        /*00b4*/ 	.word	0x00001d90


	//   ....[8]....
        /*00b8*/ 	.word	0x00003080


	//   ....[9]....
        /*00bc*/ 	.word	0x00003290


	//   ....[10]....
        /*00c0*/ 	.word	0x000032c0


	//   ....[11]....
        /*00c4*/ 	.word	0x00003d40


	//   ....[12]....
        /*00c8*/ 	.word	0x00003f70


	//----- nvinfo : EIATTR_VRC_CTA_INIT_COUNT
	.align		4
.L_43:
        /*00cc*/ 	.byte	0x02, 0x4a
        /*00ce*/ 	.byte	0x80
	.zero		1


	//----- nvinfo : EIATTR_SYSCALL_OFFSETS
	.align		4
        /*00d0*/ 	.byte	0x04, 0x46
        /*00d2*/ 	.short	(.L_45 - .L_44)


	//   ....[0]....
.L_44:
        /*00d4*/ 	.word	0x000053d0


	//   ....[1]....
        /*00d8*/ 	.word	0x00005510


	//   ....[2]....
        /*00dc*/ 	.word	0x00005c70


	//----- nvinfo : EIATTR_MBARRIER_INSTR_OFFSETS
	.align		4
.L_45:
        /*00e0*/ 	.byte	0x04, 0x39
        /*00e2*/ 	.short	(.L_47 - .L_46)


	//   ....[0]....
.L_46:
        /*00e4*/ 	.word	0x000005d0
        /*00e8*/ 	.word	0x000000ff
        /*00ec*/ 	.word	0x00000000
        /*00f0*/ 	.short	0x0100
        /*00f2*/ 	.byte	0x05
	.zero		1


	//   ....[1]....
        /*00f4*/ 	.word	0x000005e0
        /*00f8*/ 	.word	0x000000ff
        /*00fc*/ 	.word	0x00000068
        /*0100*/ 	.short	0x0100
        /*0102*/ 	.byte	0x05
	.zero		1


	//   ....[2]....
        /*0104*/ 	.word	0x000005f0
        /*0108*/ 	.word	0x000000ff
        /*010c*/ 	.word	0x00000008
        /*0110*/ 	.short	0x0100
        /*0112*/ 	.byte	0x05
	.zero		1


	//   ....[3]....
        /*0114*/ 	.word	0x00000600
        /*0118*/ 	.word	0x000000ff
        /*011c*/ 	.word	0x00000070
        /*0120*/ 	.short	0x0100
        /*0122*/ 	.byte	0x05
	.zero		1


	//   ....[4]....
        /*0124*/ 	.word	0x00000610
        /*0128*/ 	.word	0x000000ff
        /*012c*/ 	.word	0x00000010
        /*0130*/ 	.short	0x0100
        /*0132*/ 	.byte	0x05
	.zero		1


	//   ....[5]....
        /*0134*/ 	.word	0x00000620
        /*0138*/ 	.word	0x000000ff
        /*013c*/ 	.word	0x00000078
        /*0140*/ 	.short	0x0100
        /*0142*/ 	.byte	0x05
	.zero		1


	//   ....[6]....
        /*0144*/ 	.word	0x00000630
        /*0148*/ 	.word	0x000000ff
        /*014c*/ 	.word	0x00000018
        /*0150*/ 	.short	0x0100
        /*0152*/ 	.byte	0x05
	.zero		1


	//   ....[7]....
        /*0154*/ 	.word	0x00000640
        /*0158*/ 	.word	0x000000ff
        /*015c*/ 	.word	0x00000080
        /*0160*/ 	.short	0x0100
        /*0162*/ 	.byte	0x05
	.zero		1


	//   ....[8]....
        /*0164*/ 	.word	0x00000650
        /*0168*/ 	.word	0x000000ff
        /*016c*/ 	.word	0x00000020
        /*0170*/ 	.short	0x0100
        /*0172*/ 	.byte	0x05
	.zero		1


	//   ....[9]....
        /*0174*/ 	.word	0x00000660
        /*0178*/ 	.word	0x000000ff
        /*017c*/ 	.word	0x00000088
        /*0180*/ 	.short	0x0100
        /*0182*/ 	.byte	0x05
	.zero		1


	//   ....[10]....
        /*0184*/ 	.word	0x00000670
        /*0188*/ 	.word	0x000000ff
        /*018c*/ 	.word	0x00000028
        /*0190*/ 	.short	0x0100
        /*0192*/ 	.byte	0x05
	.zero		1


	//   ....[11]....
        /*0194*/ 	.word	0x00000680
        /*0198*/ 	.word	0x000000ff
        /*019c*/ 	.word	0x00000090
        /*01a0*/ 	.short	0x0100
        /*01a2*/ 	.byte	0x05
	.zero		1


	//   ....[12]....
        /*01a4*/ 	.word	0x00000690
        /*01a8*/ 	.word	0x000000ff
        /*01ac*/ 	.word	0x00000030
        /*01b0*/ 	.short	0x0100
        /*01b2*/ 	.byte	0x05
	.zero		1


	//   ....[13]....
        /*01b4*/ 	.word	0x000006a0
        /*01b8*/ 	.word	0x000000ff
        /*01bc*/ 	.word	0x00000098
        /*01c0*/ 	.short	0x0100
        /*01c2*/ 	.byte	0x05
	.zero		1


	//   ....[14]....
        /*01c4*/ 	.word	0x000006b0
        /*01c8*/ 	.word	0x000000ff
        /*01cc*/ 	.word	0x00000038
        /*01d0*/ 	.short	0x0100
        /*01d2*/ 	.byte	0x05
	.zero		1


	//   ....[15]....
        /*01d4*/ 	.word	0x000006c0
        /*01d8*/ 	.word	0x000000ff
        /*01dc*/ 	.word	0x000000a0
        /*01e0*/ 	.short	0x0100
        /*01e2*/ 	.byte	0x05
	.zero		1


	//   ....[16]....
        /*01e4*/ 	.word	0x000006d0
        /*01e8*/ 	.word	0x000000ff
        /*01ec*/ 	.word	0x00000040
        /*01f0*/ 	.short	0x0100
        /*01f2*/ 	.byte	0x05
	.zero		1


	//   ....[17]....
        /*01f4*/ 	.word	0x000006e0
        /*01f8*/ 	.word	0x000000ff
        /*01fc*/ 	.word	0x000000a8
        /*0200*/ 	.short	0x0100
        /*0202*/ 	.byte	0x05
	.zero		1


	//   ....[18]....
        /*0204*/ 	.word	0x000006f0
        /*0208*/ 	.word	0x000000ff
        /*020c*/ 	.word	0x00000048
        /*0210*/ 	.short	0x0100
        /*0212*/ 	.byte	0x05
	.zero		1


	//   ....[19]....
        /*0214*/ 	.word	0x00000700
        /*0218*/ 	.word	0x000000ff
        /*021c*/ 	.word	0x000000b0
        /*0220*/ 	.short	0x0100
        /*0222*/ 	.byte	0x05
	.zero		1


	//   ....[20]....
        /*0224*/ 	.word	0x00000710
        /*0228*/ 	.word	0x000000ff
        /*022c*/ 	.word	0x00000050
        /*0230*/ 	.short	0x0100
        /*0232*/ 	.byte	0x05
	.zero		1


	//   ....[21]....
        /*0234*/ 	.word	0x00000720
        /*0238*/ 	.word	0x000000ff
        /*023c*/ 	.word	0x000000b8
        /*0240*/ 	.short	0x0100
        /*0242*/ 	.byte	0x05
	.zero		1


	//   ....[22]....
        /*0244*/ 	.word	0x00000730
        /*0248*/ 	.word	0x000000ff
        /*024c*/ 	.word	0x00000058
        /*0250*/ 	.short	0x0100
        /*0252*/ 	.byte	0x05
	.zero		1


	//   ....[23]....
        /*0254*/ 	.word	0x00000740
        /*0258*/ 	.word	0x000000ff
        /*025c*/ 	.word	0x000000c0
        /*0260*/ 	.short	0x0100
        /*0262*/ 	.byte	0x05
	.zero		1


	//   ....[24]....
        /*0264*/ 	.word	0x00000750
        /*0268*/ 	.word	0x000000ff
        /*026c*/ 	.word	0x00000060
        /*0270*/ 	.short	0x0100
        /*0272*/ 	.byte	0x05
	.zero		1


	//   ....[25]....
        /*0274*/ 	.word	0x00000760
        /*0278*/ 	.word	0x000000ff
        /*027c*/ 	.word	0x000000c8
        /*0280*/ 	.short	0x0100
        /*0282*/ 	.byte	0x05
	.zero		1


	//   ....[26]....
        /*0284*/ 	.word	0x000008a0
        /*0288*/ 	.word	0x000000ff
        /*028c*/ 	.word	0x000000d0
        /*0290*/ 	.short	0x0100
        /*0292*/ 	.byte	0x06
	.zero		1


	//   ....[27]....
        /*0294*/ 	.word	0x000008b0
        /*0298*/ 	.word	0x000000ff
        /*029c*/ 	.word	0x000000d8
        /*02a0*/ 	.short	0x0100
        /*02a2*/ 	.byte	0x06
	.zero		1


	//   ....[28]....
        /*02a4*/ 	.word	0x000009a0
        /*02a8*/ 	.word	0x000000ff
        /*02ac*/ 	.word	0x000000e0
        /*02b0*/ 	.short	0x0100
        /*02b2*/ 	.byte	0x05
	.zero		1


	//   ....[29]....
        /*02b4*/ 	.word	0x000009b0
        /*02b8*/ 	.word	0x000000ff
        /*02bc*/ 	.word	0x000000e8
        /*02c0*/ 	.short	0x0100
        /*02c2*/ 	.byte	0x05
	.zero		1


	//   ....[30]....
        /*02c4*/ 	.word	0x00000af0
        /*02c8*/ 	.word	0x000000ff
        /*02cc*/ 	.word	0x000000f0
        /*02d0*/ 	.short	0x0100
        /*02d2*/ 	.byte	0x05
	.zero		1


	//   ....[31]....
        /*02d4*/ 	.word	0x00000b00
        /*02d8*/ 	.word	0x000000ff
        /*02dc*/ 	.word	0x00000100
        /*02e0*/ 	.short	0x0100
        /*02e2*/ 	.byte	0x05
	.zero		1


	//   ....[32]....
        /*02e4*/ 	.word	0x00000b10
        /*02e8*/ 	.word	0x000000ff
        /*02ec*/ 	.word	0x000000f8
        /*02f0*/ 	.short	0x0100
        /*02f2*/ 	.byte	0x05
	.zero		1


	//   ....[33]....
        /*02f4*/ 	.word	0x00000b20
        /*02f8*/ 	.word	0x000000ff
        /*02fc*/ 	.word	0x00000108
        /*0300*/ 	.short	0x0100
        /*0302*/ 	.byte	0x05
	.zero		1


	//   ....[34]....
        /*0304*/ 	.word	0x00000c50
        /*0308*/ 	.word	0x000000ff
        /*030c*/ 	.word	0x00000110
        /*0310*/ 	.short	0x0100
        /*0312*/ 	.byte	0x06
	.zero		1


	//   ....[35]....
        /*0314*/ 	.word	0x00000c60
        /*0318*/ 	.word	0x000000ff
        /*031c*/ 	.word	0x00000130
        /*0320*/ 	.short	0x0100
        /*0322*/ 	.byte	0x06
	.zero		1


	//   ....[36]....
        /*0324*/ 	.word	0x00000c70
        /*0328*/ 	.word	0x000000ff
        /*032c*/ 	.word	0x00000118
        /*0330*/ 	.short	0x0100
        /*0332*/ 	.byte	0x06
	.zero		1


	//   ....[37]....
        /*0334*/ 	.word	0x00000c80
        /*0338*/ 	.word	0x000000ff
        /*033c*/ 	.word	0x00000138
        /*0340*/ 	.short	0x0100
        /*0342*/ 	.byte	0x06
	.zero		1


	//   ....[38]....
        /*0344*/ 	.word	0x00000c90
        /*0348*/ 	.word	0x000000ff
        /*034c*/ 	.word	0x00000120
        /*0350*/ 	.short	0x0100
        /*0352*/ 	.byte	0x06
	.zero		1


	//   ....[39]....
        /*0354*/ 	.word	0x00000ca0
        /*0358*/ 	.word	0x000000ff
        /*035c*/ 	.word	0x00000140
        /*0360*/ 	.short	0x0100
        /*0362*/ 	.byte	0x06
	.zero		1


	//   ....[40]....
        /*0364*/ 	.word	0x00000cb0
        /*0368*/ 	.word	0x000000ff
        /*036c*/ 	.word	0x00000128
        /*0370*/ 	.short	0x0100
        /*0372*/ 	.byte	0x06
	.zero		1


	//   ....[41]....
        /*0374*/ 	.word	0x00000cc0
        /*0378*/ 	.word	0x000000ff
        /*037c*/ 	.word	0x00000148
        /*0380*/ 	.short	0x0100
        /*0382*/ 	.byte	0x06
	.zero		1


	//   ....[42]....
        /*0384*/ 	.word	0x00000db0
        /*0388*/ 	.word	0x000000ff
        /*038c*/ 	.word	0x00000150
        /*0390*/ 	.short	0x0100
        /*0392*/ 	.byte	0x05
	.zero		1


	//   ....[43]....
        /*0394*/ 	.word	0x00000dc0
        /*0398*/ 	.word	0x000000ff
        /*039c*/ 	.word	0x00000160
        /*03a0*/ 	.short	0x0100
        /*03a2*/ 	.byte	0x05
	.zero		1


	//   ....[44]....
        /*03a4*/ 	.word	0x00000dd0
        /*03a8*/ 	.word	0x000000ff
        /*03ac*/ 	.word	0x00000158
        /*03b0*/ 	.short	0x0100
        /*03b2*/ 	.byte	0x05
	.zero		1


	//   ....[45]....
        /*03b4*/ 	.word	0x00000de0
        /*03b8*/ 	.word	0x000000ff
        /*03bc*/ 	.word	0x00000168
        /*03c0*/ 	.short	0x0100
        /*03c2*/ 	.byte	0x05
	.zero		1


	//   ....[46]....
        /*03c4*/ 	.word	0x000016b0
        /*03c8*/ 	.word	0x00000003
        /*03cc*/ 	.word	0x00000160
        /*03d0*/ 	.short	0x010a
        /*03d2*/ 	.byte	0xff
	.zero		1


	//   ....[47]....
        /*03d4*/ 	.word	0x000016e0
        /*03d8*/ 	.word	0x00000003
        /*03dc*/ 	.word	0x00000150
        /*03e0*/ 	.short	0x0101
        /*03e2*/ 	.byte	0xff
	.zero		1


	//   ....[48]....
        /*03e4*/ 	.word	0x000017b0
        /*03e8*/ 	.word	0x000000ff
        /*03ec*/ 	.word	0x00000068
        /*03f0*/ 	.short	0x010a
        /*03f2*/ 	.byte	0x08
	.zero		1


	//   ....[49]....
        /*03f4*/ 	.word	0x00001850
        /*03f8*/ 	.word	0x000000ff
        /*03fc*/ 	.word	0x00000068
        /*0400*/ 	.short	0x010a
        /*0402*/ 	.byte	0x21
	.zero		1


	//   ....[50]....
        /*0404*/ 	.word	0x000019b0
        /*0408*/ 	.word	0x000000ff
        /*040c*/ 	.word	0x00000068
        /*0410*/ 	.short	0x010a
        /*0412*/ 	.byte	0x08
	.zero		1


	//   ....[51]....
        /*0414*/ 	.word	0x00001aa0
        /*0418*/ 	.word	0x000000ff
        /*041c*/ 	.word	0x000000e8
        /*0420*/ 	.short	0x0101
        /*0422*/ 	.byte	0x04
	.zero		1


	//   ....[52]....
        /*0424*/ 	.word	0x00001ac0
        /*0428*/ 	.word	0x000000ff
        /*042c*/ 	.word	0x00000068
        /*0430*/ 	.short	0x010a
        /*0432*/ 	.byte	0x08
	.zero		1


	//   ....[53]....
        /*0434*/ 	.word	0x00001b40
        /*0438*/ 	.word	0x000000ff
        /*043c*/ 	.word	0x00000068
        /*0440*/ 	.short	0x010a
        /*0442*/ 	.byte	0x11
	.zero		1


	//   ....[54]....
        /*0444*/ 	.word	0x00001ca0
        /*0448*/ 	.word	0x000000ff
        /*044c*/ 	.word	0x00000068
        /*0450*/ 	.short	0x010a
        /*0452*/ 	.byte	0x08
	.zero		1


	//   ....[55]....
        /*0454*/ 	.word	0x00001dc0
        /*0458*/ 	.word	0x00000002
        /*045c*/ 	.word	0x000000f0
        /*0460*/ 	.short	0x010a
        /*0462*/ 	.byte	0xff
	.zero		1


	//   ....[56]....
        /*0464*/ 	.word	0x00001e80
        /*0468*/ 	.word	0x00000002
        /*046c*/ 	.word	0x00000000
        /*0470*/ 	.short	0x0101
        /*0472*/ 	.byte	0xff
	.zero		1


	//   ....[57]....
        /*0474*/ 	.word	0x000023e0
        /*0478*/ 	.word	0x000000ff
        /*047c*/ 	.word	0x00000000
        /*0480*/ 	.short	0x010a
        /*0482*/ 	.byte	0x05
	.zero		1


	//   ....[58]....
        /*0484*/ 	.word	0x00002470
        /*0488*/ 	.word	0x000000ff
        /*048c*/ 	.word	0x00000000
        /*0490*/ 	.short	0x010a
        /*0492*/ 	.byte	0x05
	.zero		1


	//   ....[59]....
        /*0494*/ 	.word	0x00002500
        /*0498*/ 	.word	0x000000ff
        /*049c*/ 	.word	0x00000000
        /*04a0*/ 	.short	0x010a
        /*04a2*/ 	.byte	0x05
	.zero		1


	//   ....[60]....
        /*04a4*/ 	.word	0x00002590
        /*04a8*/ 	.word	0x000000ff
        /*04ac*/ 	.word	0x00000000
        /*04b0*/ 	.short	0x010a
        /*04b2*/ 	.byte	0x05
	.zero		1


	//   ....[61]....
        /*04b4*/ 	.word	0x00002620
        /*04b8*/ 	.word	0x000000ff
        /*04bc*/ 	.word	0x00000000
        /*04c0*/ 	.short	0x010a
        /*04c2*/ 	.byte	0x05
	.zero		1


	//   ....[62]....
        /*04c4*/ 	.word	0x000026b0
        /*04c8*/ 	.word	0x000000ff
        /*04cc*/ 	.word	0x00000000
        /*04d0*/ 	.short	0x010a
        /*04d2*/ 	.byte	0x05
	.zero		1


	//   ....[63]....
        /*04d4*/ 	.word	0x00002740
        /*04d8*/ 	.word	0x000000ff
        /*04dc*/ 	.word	0x00000000
        /*04e0*/ 	.short	0x010a
        /*04e2*/ 	.byte	0x05
	.zero		1


	//   ....[64]....
        /*04e4*/ 	.word	0x000027d0
        /*04e8*/ 	.word	0x000000ff
        /*04ec*/ 	.word	0x00000000
        /*04f0*/ 	.short	0x010a
        /*04f2*/ 	.byte	0x05
	.zero		1


	//   ....[65]....
        /*04f4*/ 	.word	0x00002860
        /*04f8*/ 	.word	0x000000ff
        /*04fc*/ 	.word	0x00000000
        /*0500*/ 	.short	0x010a
        /*0502*/ 	.byte	0x05
	.zero		1


	//   ....[66]....
        /*0504*/ 	.word	0x000028f0
        /*0508*/ 	.word	0x000000ff
        /*050c*/ 	.word	0x00000000
        /*0510*/ 	.short	0x010a
        /*0512*/ 	.byte	0x05
	.zero		1


	//   ....[67]....
        /*0514*/ 	.word	0x00002980
        /*0518*/ 	.word	0x000000ff
        /*051c*/ 	.word	0x00000000
        /*0520*/ 	.short	0x010a
        /*0522*/ 	.byte	0x05
	.zero		1


	//   ....[68]....
        /*0524*/ 	.word	0x00002a10
        /*0528*/ 	.word	0x000000ff
        /*052c*/ 	.word	0x00000000
        /*0530*/ 	.short	0x010a
        /*0532*/ 	.byte	0x05
	.zero		1


	//   ....[69]....
        /*0534*/ 	.word	0x00002ab0
        /*0538*/ 	.word	0x00000000
        /*053c*/ 	.word	0x00000000
        /*0540*/ 	.short	0x010a
        /*0542*/ 	.byte	0xff
	.zero		1


	//   ....[70]....
        /*0544*/ 	.word	0x00002bd0
        /*0548*/ 	.word	0x00000000
        /*054c*/ 	.word	0x00000150
        /*0550*/ 	.short	0x010a
        /*0552*/ 	.byte	0xff
	.zero		1


	//   ....[71]....
        /*0554*/ 	.word	0x00002c30
        /*0558*/ 	.word	0x00000004
        /*055c*/ 	.word	0x00000000
        /*0560*/ 	.short	0x0101
        /*0562*/ 	.byte	0xff
	.zero		1


	//   ....[72]....
        /*0564*/ 	.word	0x00002c50
        /*0568*/ 	.word	0x000000ff
        /*056c*/ 	.word	0x00000100
        /*0570*/ 	.short	0x010a
        /*0572*/ 	.byte	0x05
	.zero		1


	//   ....[73]....
        /*0574*/ 	.word	0x00002d70
        /*0578*/ 	.word	0x00000000
        /*057c*/ 	.word	0x000000f0
        /*0580*/ 	.short	0x010a
        /*0582*/ 	.byte	0xff
	.zero		1


	//   ....[74]....
        /*0584*/ 	.word	0x00002e80
        /*0588*/ 	.word	0x00000000
        /*058c*/ 	.word	0x00000000
        /*0590*/ 	.short	0x0101
        /*0592*/ 	.byte	0xff
	.zero		1


	//   ....[75]....
        /*0594*/ 	.word	0x00002f10
        /*0598*/ 	.word	0x000000ff
        /*059c*/ 	.word	0x00000100
        /*05a0*/ 	.short	0x0106
        /*05a2*/ 	.byte	0x05
	.zero		1


	//   ....[76]....
        /*05a4*/ 	.word	0x00002f30
        /*05a8*/ 	.word	0x000000ff
        /*05ac*/ 	.word	0x00000100
        /*05b0*/ 	.short	0x010a
        /*05b2*/ 	.byte	0x05
	.zero		1


	//   ....[77]....
        /*05b4*/ 	.word	0x00002fc0
        /*05b8*/ 	.word	0x000000ff
        /*05bc*/ 	.word	0x00000100
        /*05c0*/ 	.short	0x0106
        /*05c2*/ 	.byte	0x04
	.zero		1


	//   ....[78]....
        /*05c4*/ 	.word	0x00003000
        /*05c8*/ 	.word	0x00000000
        /*05cc*/ 	.word	0x00000100
        /*05d0*/ 	.short	0x010a
        /*05d2*/ 	.byte	0xff
	.zero		1


	//   ....[79]....
        /*05d4*/ 	.word	0x00003530
        /*05d8*/ 	.word	0x00000000
        /*05dc*/ 	.word	0x000000f0
        /*05e0*/ 	.short	0x010a
        /*05e2*/ 	.byte	0xff
	.zero		1


	//   ....[80]....
        /*05e4*/ 	.word	0x00003630
        /*05e8*/ 	.word	0x00000003
        /*05ec*/ 	.word	0x00000000
        /*05f0*/ 	.short	0x0101
        /*05f2*/ 	.byte	0xff
	.zero		1


	//   ....[81]....
        /*05f4*/ 	.word	0x00003640
        /*05f8*/ 	.word	0x000000ff
        /*05fc*/ 	.word	0x00000000
        /*0600*/ 	.short	0x010a
        /*0602*/ 	.byte	0x06
	.zero		1


	//   ....[82]....
        /*0604*/ 	.word	0x000036c0
        /*0608*/ 	.word	0x000000ff
        /*060c*/ 	.word	0x00000130
        /*0610*/ 	.short	0x010a
        /*0612*/ 	.byte	0x07
	.zero		1


	//   ....[83]....
        /*0614*/ 	.word	0x000037a0
        /*0618*/ 	.word	0x000000ff
        /*061c*/ 	.word	0x00000000
        /*0620*/ 	.short	0x010a
        /*0622*/ 	.byte	0x06
	.zero		1


	//   ....[84]....
        /*0624*/ 	.word	0x000038d0
        /*0628*/ 	.word	0x000000ff
        /*062c*/ 	.word	0x00000000
        /*0630*/ 	.short	0x010a
        /*0632*/ 	.byte	0x1a
	.zero		1


	//   ....[85]....
        /*0634*/ 	.word	0x00003b70
        /*0638*/ 	.word	0x000000ff
        /*063c*/ 	.word	0x00000000
        /*0640*/ 	.short	0x010a
        /*0642*/ 	.byte	0x06
	.zero		1


	//   ....[86]....
        /*0644*/ 	.word	0x00003c00
        /*0648*/ 	.word	0x000000ff
        /*064c*/ 	.word	0x00000000
        /*0650*/ 	.short	0x010a
        /*0652*/ 	.byte	0x06
	.zero		1


	//   ....[87]....
        /*0654*/ 	.word	0x00003c90
        /*0658*/ 	.word	0x000000ff
        /*065c*/ 	.word	0x00000000
        /*0660*/ 	.short	0x010a
        /*0662*/ 	.byte	0x06
	.zero		1


	//   ....[88]....
        /*0664*/ 	.word	0x00003d20
        /*0668*/ 	.word	0x000000ff
        /*066c*/ 	.word	0x00000000
        /*0670*/ 	.short	0x010a
        /*0672*/ 	.byte	0x07
	.zero		1


	//   ....[89]....
        /*0674*/ 	.word	0x00004160
        /*0678*/ 	.word	0x00000000
        /*067c*/ 	.word	0x000000f0
        /*0680*/ 	.short	0x010a
        /*0682*/ 	.byte	0xff
	.zero		1


	//   ....[90]....
        /*0684*/ 	.word	0x00004250
        /*0688*/ 	.word	0x00000000
        /*068c*/ 	.word	0x00000000
        /*0690*/ 	.short	0x0101
        /*0692*/ 	.byte	0xff
	.zero		1


	//   ....[91]....
        /*0694*/ 	.word	0x00004570
        /*0698*/ 	.word	0x000000ff
        /*069c*/ 	.word	0x000000e8
        /*06a0*/ 	.short	0x010a
        /*06a2*/ 	.byte	0x06
	.zero		1


	//   ....[92]....
        /*06a4*/ 	.word	0x000046f0
        /*06a8*/ 	.word	0x000000ff
        /*06ac*/ 	.word	0x000000d8
        /*06b0*/ 	.short	0x010a
        /*06b2*/ 	.byte	0x06
	.zero		1


	//   ....[93]....
        /*06b4*/ 	.word	0x00004a20
        /*06b8*/ 	.word	0x000000ff
        /*06bc*/ 	.word	0x000000d0
        /*06c0*/ 	.short	0x010b
        /*06c2*/ 	.byte	0x06
	.zero		1


	//   ....[94]....
        /*06c4*/ 	.word	0x00004a40
        /*06c8*/ 	.word	0x000000ff
        /*06cc*/ 	.word	0x00000000
        /*06d0*/ 	.short	0x0101
        /*06d2*/ 	.byte	0x25
	.zero		1


	//   ....[95]....
        /*06d4*/ 	.word	0x00004a80
        /*06d8*/ 	.word	0x00000000
        /*06dc*/ 	.word	0x000000d8
        /*06e0*/ 	.short	0x010a
        /*06e2*/ 	.byte	0xff
	.zero		1


	//   ....[96]....
        /*06e4*/ 	.word	0x00004de0
        /*06e8*/ 	.word	0x00000000
        /*06ec*/ 	.word	0x000000f0
        /*06f0*/ 	.short	0x010a
        /*06f2*/ 	.byte	0xff
	.zero		1


	//   ....[97]....
        /*06f4*/ 	.word	0x00004ef0
        /*06f8*/ 	.word	0x00000000
        /*06fc*/ 	.word	0x00000000
        /*0700*/ 	.short	0x0101
        /*0702*/ 	.byte	0xff
	.zero		1


	//   ....[98]....
        /*0704*/ 	.word	0x000058a0
        /*0708*/ 	.word	0x000000ff
        /*070c*/ 	.word	0x000000d0
        /*0710*/ 	.short	0x010a
        /*0712*/ 	.byte	0x2b
	.zero		1


	//   ....[99]....
        /*0714*/ 	.word	0x000058c0
        /*0718*/ 	.word	0x0000005c
        /*071c*/ 	.word	0x00000110
        /*0720*/ 	.short	0x010a
        /*0722*/ 	.byte	0xff
	.zero		1


	//   ....[100]....
        /*0724*/ 	.word	0x00005a10
        /*0728*/ 	.word	0x000000ff
        /*072c*/ 	.word	0x000000d0
        /*0730*/ 	.short	0x010a
        /*0732*/ 	.byte	0x2b
	.zero		1


	//   ....[101]....
        /*0734*/ 	.word	0x00005af0
        /*0738*/ 	.word	0x000000ff
        /*073c*/ 	.word	0x00000000
        /*0740*/ 	.short	0x0101
        /*0742*/ 	.byte	0x04
	.zero		1


	//   ....[102]....
        /*0744*/ 	.word	0x00005b50
        /*0748*/ 	.word	0x0000005c
        /*074c*/ 	.word	0x00000110
        /*0750*/ 	.short	0x010a
        /*0752*/ 	.byte	0xff
	.zero		1


	//   ....[103]....
        /*0754*/ 	.word	0x00005f20
        /*0758*/ 	.word	0x000000ff
        /*075c*/ 	.word	0x00000000
        /*0760*/ 	.short	0x0101
        /*0762*/ 	.byte	0x05
	.zero		1


	//   ....[104]....
        /*0764*/ 	.word	0x000067b0
        /*0768*/ 	.word	0x00000003
        /*076c*/ 	.word	0x00000160
        /*0770*/ 	.short	0x010a
        /*0772*/ 	.byte	0xff
	.zero		1


	//   ....[105]....
        /*0774*/ 	.word	0x00006810
        /*0778*/ 	.word	0x00000002
        /*077c*/ 	.word	0x00000068
        /*0780*/ 	.short	0x010a
        /*0782*/ 	.byte	0xff
	.zero		1


	//   ....[106]....
        /*0784*/ 	.word	0x00006870
        /*0788*/ 	.word	0x00000002
        /*078c*/ 	.word	0x00000068
        /*0790*/ 	.short	0x010a
        /*0792*/ 	.byte	0xff
	.zero		1


	//   ....[107]....
        /*0794*/ 	.word	0x000068c0
        /*0798*/ 	.word	0x00000002
        /*079c*/ 	.word	0x000000f0
        /*07a0*/ 	.short	0x010a
        /*07a2*/ 	.byte	0xff
	.zero		1


	//   ....[108]....
        /*07a4*/ 	.word	0x00006920
        /*07a8*/ 	.word	0x00000000
        /*07ac*/ 	.word	0x00000000
        /*07b0*/ 	.short	0x010a
        /*07b2*/ 	.byte	0xff
	.zero		1


	//   ....[109]....
        /*07b4*/ 	.word	0x00006980
        /*07b8*/ 	.word	0x00000000
        /*07bc*/ 	.word	0x00000000
        /*07c0*/ 	.short	0x010a
        /*07c2*/ 	.byte	0xff
	.zero		1


	//   ....[110]....
        /*07c4*/ 	.word	0x000069e0
        /*07c8*/ 	.word	0x00000000
        /*07cc*/ 	.word	0x00000000
        /*07d0*/ 	.short	0x010a
        /*07d2*/ 	.byte	0xff
	.zero		1


	//   ....[111]....
        /*07d4*/ 	.word	0x00006a40
        /*07d8*/ 	.word	0x00000000
        /*07dc*/ 	.word	0x00000000
        /*07e0*/ 	.short	0x010a
        /*07e2*/ 	.byte	0xff
	.zero		1


	//   ....[112]....
        /*07e4*/ 	.word	0x00006aa0
        /*07e8*/ 	.word	0x00000000
        /*07ec*/ 	.word	0x00000000
        /*07f0*/ 	.short	0x010a
        /*07f2*/ 	.byte	0xff
	.zero		1


	//   ....[113]....
        /*07f4*/ 	.word	0x00006b00
        /*07f8*/ 	.word	0x00000000
        /*07fc*/ 	.word	0x00000000
        /*0800*/ 	.short	0x010a
        /*0802*/ 	.byte	0xff
	.zero		1


	//   ....[114]....
        /*0804*/ 	.word	0x00006b60
        /*0808*/ 	.word	0x00000000
        /*080c*/ 	.word	0x00000000
        /*0810*/ 	.short	0x010a
        /*0812*/ 	.byte	0xff
	.zero		1


	//   ....[115]....
        /*0814*/ 	.word	0x00006bc0
        /*0818*/ 	.word	0x00000000
        /*081c*/ 	.word	0x00000000
        /*0820*/ 	.short	0x010a
        /*0822*/ 	.byte	0xff
	.zero		1


	//   ....[116]....
        /*0824*/ 	.word	0x00006c20
        /*0828*/ 	.word	0x00000000
        /*082c*/ 	.word	0x00000000
        /*0830*/ 	.short	0x010a
        /*0832*/ 	.byte	0xff
	.zero		1


	//   ....[117]....
        /*0834*/ 	.word	0x00006c80
        /*0838*/ 	.word	0x00000000
        /*083c*/ 	.word	0x00000000
        /*0840*/ 	.short	0x010a
        /*0842*/ 	.byte	0xff
	.zero		1


	//   ....[118]....
        /*0844*/ 	.word	0x00006ce0
        /*0848*/ 	.word	0x00000000
        /*084c*/ 	.word	0x00000000
        /*0850*/ 	.short	0x010a
        /*0852*/ 	.byte	0xff
	.zero		1


	//   ....[119]....
        /*0854*/ 	.word	0x00006d40
        /*0858*/ 	.word	0x00000000
        /*085c*/ 	.word	0x00000000
        /*0860*/ 	.short	0x010a
        /*0862*/ 	.byte	0xff
	.zero		1


	//   ....[120]....
        /*0864*/ 	.word	0x00006d90
        /*0868*/ 	.word	0x00000000
        /*086c*/ 	.word	0x00000150
        /*0870*/ 	.short	0x010a
        /*0872*/ 	.byte	0xff
	.zero		1


	//   ....[121]....
        /*0874*/ 	.word	0x00006df0
        /*0878*/ 	.word	0x00000000
        /*087c*/ 	.word	0x00000100
        /*0880*/ 	.short	0x010a
        /*0882*/ 	.byte	0xff
	.zero		1


	//   ....[122]....
        /*0884*/ 	.word	0x00006e40
        /*0888*/ 	.word	0x00000000
        /*088c*/ 	.word	0x000000f0
        /*0890*/ 	.short	0x010a
        /*0892*/ 	.byte	0xff
	.zero		1


	//   ....[123]....
        /*0894*/ 	.word	0x00006ea0
        /*0898*/ 	.word	0x00000000
        /*089c*/ 	.word	0x00000100
        /*08a0*/ 	.short	0x010a
        /*08a2*/ 	.byte	0xff
	.zero		1


	//   ....[124]....
        /*08a4*/ 	.word	0x00006ef0
        /*08a8*/ 	.word	0x00000000
        /*08ac*/ 	.word	0x000000f0
        /*08b0*/ 	.short	0x010a
        /*08b2*/ 	.byte	0xff
	.zero		1


	//   ....[125]....
        /*08b4*/ 	.word	0x00006f50
        /*08b8*/ 	.word	0x00000003
        /*08bc*/ 	.word	0x00000130
        /*08c0*/ 	.short	0x010a
        /*08c2*/ 	.byte	0xff
	.zero		1


	//   ....[126]....
        /*08c4*/ 	.word	0x00006fb0
        /*08c8*/ 	.word	0x00000000
        /*08cc*/ 	.word	0x00000000
        /*08d0*/ 	.short	0x010a
        /*08d2*/ 	.byte	0xff
	.zero		1


	//   ....[127]....
        /*08d4*/ 	.word	0x00007010
        /*08d8*/ 	.word	0x00000000
        /*08dc*/ 	.word	0x00000000
        /*08e0*/ 	.short	0x010a
        /*08e2*/ 	.byte	0xff
	.zero		1


	//   ....[128]....
        /*08e4*/ 	.word	0x00007070
        /*08e8*/ 	.word	0x00000000
        /*08ec*/ 	.word	0x00000000
        /*08f0*/ 	.short	0x010a
        /*08f2*/ 	.byte	0xff
	.zero		1


	//   ....[129]....
        /*08f4*/ 	.word	0x000070d0
        /*08f8*/ 	.word	0x00000000
        /*08fc*/ 	.word	0x00000000
        /*0900*/ 	.short	0x010a
        /*0902*/ 	.byte	0xff
	.zero		1


	//   ....[130]....
        /*0904*/ 	.word	0x00007130
        /*0908*/ 	.word	0x00000000
        /*090c*/ 	.word	0x00000000
        /*0910*/ 	.short	0x010a
        /*0912*/ 	.byte	0xff
	.zero		1


	//   ....[131]....
        /*0914*/ 	.word	0x00007180
        /*0918*/ 	.word	0x00000000
        /*091c*/ 	.word	0x000000f0
        /*0920*/ 	.short	0x010a
        /*0922*/ 	.byte	0xff
	.zero		1


	//   ....[132]....
        /*0924*/ 	.word	0x000071e0
        /*0928*/ 	.word	0x00000000
        /*092c*/ 	.word	0x000000e8
        /*0930*/ 	.short	0x010a
        /*0932*/ 	.byte	0xff
	.zero		1


	//   ....[133]....
        /*0934*/ 	.word	0x00007240
        /*0938*/ 	.word	0x00000003
        /*093c*/ 	.word	0x000000d8
        /*0940*/ 	.short	0x010a
        /*0942*/ 	.byte	0xff
	.zero		1


	//   ....[134]....
        /*0944*/ 	.word	0x00007290
        /*0948*/ 	.word	0x00000000
        /*094c*/ 	.word	0x000000f0
        /*0950*/ 	.short	0x010a
        /*0952*/ 	.byte	0xff
	.zero		1


	//   ....[135]....
        /*0954*/ 	.word	0x000072f0
        /*0958*/ 	.word	0x00000000
        /*095c*/ 	.word	0x000000d0
        /*0960*/ 	.short	0x010a
        /*0962*/ 	.byte	0xff
	.zero		1


	//   ....[136]....
        /*0964*/ 	.word	0x00007340
        /*0968*/ 	.word	0x0000005c
        /*096c*/ 	.word	0x00000110
        /*0970*/ 	.short	0x010a
        /*0972*/ 	.byte	0xff
	.zero		1


	//----- nvinfo : EIATTR_NUM_MBARRIERS
	.align		4
.L_47:
        /*0974*/ 	.byte	0x03, 0x38
        /*0976*/ 	.short	0x002e


	//----- nvinfo : EIATTR_EXIT_INSTR_OFFSETS
	.align		4
        /*0978*/ 	.byte	0x04, 0x1c
        /*097a*/ 	.short	(.L_49 - .L_48)


	//   ....[0]....
.L_48:
        /*097c*/ 	.word	0x00002ae0


	//   ....[1]....
        /*0980*/ 	.word	0x00002fd0


	//   ....[2]....
        /*0984*/ 	.word	0x00003030


	//   ....[3]....
        /*0988*/ 	.word	0x00003f80


	//   ....[4]....
        /*098c*/ 	.word	0x00004ab0


	//   ....[5]....
        /*0990*/ 	.word	0x00004af0


	//   ....[6]....
        /*0994*/ 	.word	0x000067a0


	//----- nvinfo : EIATTR_MAX_THREADS
	.align		4
.L_49:
        /*0998*/ 	.byte	0x04, 0x05
        /*099a*/ 	.short	(.L_51 - .L_50)
.L_50:
        /*099c*/ 	.word	0x00000100
        /*09a0*/ 	.word	0x00000001
        /*09a4*/ 	.word	0x00000001


	//----- nvinfo : EIATTR_CRS_STACK_SIZE
	.align		4
.L_51:
        /*09a8*/ 	.byte	0x04, 0x1e
        /*09aa*/ 	.short	(.L_53 - .L_52)
.L_52:
        /*09ac*/ 	.word	0x00000000


	//----- nvinfo : EIATTR_CBANK_PARAM_SIZE
	.align		4
.L_53:
        /*09b0*/ 	.byte	0x03, 0x19
        /*09b2*/ 	.short	0x0800


	//----- nvinfo : EIATTR_PARAM_CBANK
	.align		4
        /*09b4*/ 	.byte	0x04, 0x0a
        /*09b6*/ 	.short	(.L_55 - .L_54)
	.align		4
.L_54:
        /*09b8*/ 	.word	index@(.nv.constant0._ZN7cutlass13device_kernelINS_4gemm6kernel13GemmUniversalIN4cute5tupleIJiiiiEEENS1_10collective13CollectiveMmaINS1_35MainloopSm100TmaUmmaWarpSpecializedILi13ELi2ELi4ENS5_IJNS4_1CILi1EEESB_SB_EEEEENS5_IJNSA_ILi64EEESE_NSA_ILi128EEEEEENS_12float_e5m2_tENS5_IJSB_llEEENS_12float_e4m3_tENS5_IJlSB_lEEENS4_8TiledMMAINS4_8MMA_AtomIJNS4_10MMA_TraitsINS4_19SM100_MMA_F8F6F4_SSEJSH_SJ_fSE_SE_NS4_17integral_constantINS4_4UMMA5MajorELSR_1EEENSP_ISR_LSR_0EEENSP_INSQ_7ScaleInELSU_0EEESV_EEEEEENS4_6LayoutISC_NS5_IJNSA_ILi0EEESZ_SZ_EEEEENS5_IJNS4_10UnderscoreES12_S12_EEEEENS4_13SM90_TMA_LOADENS4_14ComposedLayoutINS4_7SwizzleILi2ELi4ELi3EEENS4_18smem_ptr_flag_bitsILi8EEENSY_INS5_IJSE_NSA_ILi8EEEEEENS5_IJSB_SE_EEEEEEEvNS4_8identityES15_NS16_INS17_ILi3ELi4ELi3EEES1A_NSY_INS5_IJS1B_SF_EEENS5_IJSF_SB_EEEEEEEvS1G_EENS_8epilogue10collective18CollectiveEpilogueINS1N_23Sm100TmaWarpSpecializedILi1ELi1ELi32ELb0ELb0EEEJSG_NS5_IJNSY_ISE_SB_EES1S_EEESH_SK_SH_SK_NS1N_6fusion15FusionCallbacksIS1R_NS1U_17LinearCombinationISH_fSH_fLNS_15FloatRoundStyleE2EEESG_S1T_JEEENS4_5SM1004TMEM4LOAD26SM100_TMEM_LOAD_16dp32b32xES15_NS16_IS18_S1A_NSY_INS5_IJS1B_SE_EEENS5_IJSE_SB_EEEEEEENS4_39AutoVectorizingCopyWithAssumedAlignmentILi128EEENS4_14SM90_TMA_STOREES27_S29_S29_EEEvvEEEEvNT_6ParamsE)
        /*09bc*/ 	.short	0x0380
        /*09be*/ 	.short	0x0800


	//----- nvinfo : EIATTR_SW_WAR
	.align		4
.L_55:
        /*09c0*/ 	.byte	0x04, 0x36
        /*09c2*/ 	.short	(.L_57 - .L_56)
.L_56:
        /*09c4*/ 	.word	0x00000008
.L_57:


//--------------------- .nv.callgraph             --------------------------
	.section	.nv.callgraph,"",@"SHT_CUDA_CALLGRAPH"
	.align	4
	.sectionentsize	8
	.align		4
        /*0000*/ 	.word	0x00000000
	.align		4
        /*0004*/ 	.word	0xffffffff
	.align		4
        /*0008*/ 	.word	index@(_ZN7cutlass13device_kernelINS_4gemm6kernel13GemmUniversalIN4cute5tupleIJiiiiEEENS1_10collective13CollectiveMmaINS1_35MainloopSm100TmaUmmaWarpSpecializedILi13ELi2ELi4ENS5_IJNS4_1CILi1EEESB_SB_EEEEENS5_IJNSA_ILi64EEESE_NSA_ILi128EEEEEENS_12float_e5m2_tENS5_IJSB_llEEENS_12float_e4m3_tENS5_IJlSB_lEEENS4_8TiledMMAINS4_8MMA_AtomIJNS4_10MMA_TraitsINS4_19SM100_MMA_F8F6F4_SSEJSH_SJ_fSE_SE_NS4_17integral_constantINS4_4UMMA5MajorELSR_1EEENSP_ISR_LSR_0EEENSP_INSQ_7ScaleInELSU_0EEESV_EEEEEENS4_6LayoutISC_NS5_IJNSA_ILi0EEESZ_SZ_EEEEENS5_IJNS4_10UnderscoreES12_S12_EEEEENS4_13SM90_TMA_LOADENS4_14ComposedLayoutINS4_7SwizzleILi2ELi4ELi3EEENS4_18smem_ptr_flag_bitsILi8EEENSY_INS5_IJSE_NSA_ILi8EEEEEENS5_IJSB_SE_EEEEEEEvNS4_8identityES15_NS16_INS17_ILi3ELi4ELi3EEES1A_NSY_INS5_IJS1B_SF_EEENS5_IJSF_SB_EEEEEEEvS1G_EENS_8epilogue10collective18CollectiveEpilogueINS1N_23Sm100TmaWarpSpecializedILi1ELi1ELi32ELb0ELb0EEEJSG_NS5_IJNSY_ISE_SB_EES1S_EEESH_SK_SH_SK_NS1N_6fusion15FusionCallbacksIS1R_NS1U_17LinearCombinationISH_fSH_fLNS_15FloatRoundStyleE2EEESG_S1T_JEEENS4_5SM1004TMEM4LOAD26SM100_TMEM_LOAD_16dp32b32xES15_NS16_IS18_S1A_NSY_INS5_IJS1B_SE_EEENS5_IJSE_SB_EEEEEEENS4_39AutoVectorizingCopyWithAssumedAlignmentILi128EEENS4_14SM90_TMA_STOREES27_S29_S29_EEEvvEEEEvNT_6ParamsE)
	.align		4
        /*000c*/ 	.word	index@(__assertfail)
	.align		4
        /*0010*/ 	.word	0x00000000
	.align		4
        /*0014*/ 	.word	0xfffffffe
	.align		4
        /*0018*/ 	.word	0x00000000
	.align		4
        /*001c*/ 	.word	0xfffffffd
	.align		4
        /*0020*/ 	.word	0x00000000
	.align		4
        /*0024*/ 	.word	0xfffffffc


//--------------------- .nv.constant4             --------------------------
	.section	.nv.constant4,"a",@progbits
	.align	8
	.align		8
.nv.constant4:
        /*0000*/ 	.dword	__assertfail
	.align		8
        /*0008*/ 	.dword	__unnamed_1
	.align		8
        /*0010*/ 	.dword	__unnamed_2
	.align		8
        /*0018*/ 	.dword	_ZN40_INTERNAL_2f5374ee_4_k_cu_00a2b135_262424cuda3std3__45__cpo5beginE
	.align		8
        /*0020*/ 	.dword	_ZN40_INTERNAL_2f5374ee_4_k_cu_00a2b135_262424cuda3std3__45__cpo3endE
	.align		8
        /*0028*/ 	.dword	_ZN40_INTERNAL_2f5374ee_4_k_cu_00a2b135_262424cuda3std3__45__cpo6cbeginE
	.align		8
        /*0030*/ 	.dword	_ZN40_INTERNAL_2f5374ee_4_k_cu_00a2b135_262424cuda3std3__45__cpo4cendE
	.align		8
        /*0038*/ 	.dword	_ZN40_INTERNAL_2f5374ee_4_k_cu_00a2b135_262424cuda3std3__442_GLOBAL__N__2f5374ee_4_k_cu_00a2b135_262426ignoreE
	.align		8
        /*0040*/ 	.dword	_ZN40_INTERNAL_2f5374ee_4_k_cu_00a2b135_262424cuda3std3__419piecewise_constructE
	.align		8
        /*0048*/ 	.dword	_ZN40_INTERNAL_2f5374ee_4_k_cu_00a2b135_262424cuda3std3__48in_placeE
	.align		8
        /*0050*/ 	.dword	_ZN40_INTERNAL_2f5374ee_4_k_cu_00a2b135_262424cuda3std6ranges3__45__cpo4swapE
	.align		8
        /*0058*/ 	.dword	_ZN40_INTERNAL_2f5374ee_4_k_cu_00a2b135_262424cuda3std6ranges3__45__cpo9iter_moveE
	.align		8
        /*0060*/ 	.dword	_ZN40_INTERNAL_2f5374ee_4_k_cu_00a2b135_262424cute7productE
	.align		8
        /*0068*/ 	.dword	_ZN40_INTERNAL_2f5374ee_4_k_cu_00a2b135_262424cute1_E
	.align		8
        /*0070*/ 	.dword	$str$25
	.align		8
        /*0078*/ 	.dword	$str$26
	.align		8
        /*0080*/ 	.dword	$str$27
	.align		8
        /*0088*/ 	.dword	$str$28


//--------------------- .text._ZN7cutlass13device_kernelINS_4gemm6kernel13GemmUniversalIN4cute5tupleIJiiiiEEENS1_10collective13CollectiveMmaINS1_35MainloopSm100TmaUmmaWarpSpecializedILi13ELi2ELi4ENS5_IJNS4_1CILi1EEESB_SB_EEEEENS5_IJNSA_ILi64EEESE_NSA_ILi128EEEEEENS_12float_e5m2_tENS5_IJSB_llEEENS_12float_e4m3_tENS5_IJlSB_lEEENS4_8TiledMMAINS4_8MMA_AtomIJNS4_10MMA_TraitsINS4_19SM100_MMA_F8F6F4_SSEJSH_SJ_fSE_SE_NS4_17integral_constantINS4_4UMMA5MajorELSR_1EEENSP_ISR_LSR_0EEENSP_INSQ_7ScaleInELSU_0EEESV_EEEEEENS4_6LayoutISC_NS5_IJNSA_ILi0EEESZ_SZ_EEEEENS5_IJNS4_10UnderscoreES12_S12_EEEEENS4_13SM90_TMA_LOADENS4_14ComposedLayoutINS4_7SwizzleILi2ELi4ELi3EEENS4_18smem_ptr_flag_bitsILi8EEENSY_INS5_IJSE_NSA_ILi8EEEEEENS5_IJSB_SE_EEEEEEEvNS4_8identityES15_NS16_INS17_ILi3ELi4ELi3EEES1A_NSY_INS5_IJS1B_SF_EEENS5_IJSF_SB_EEEEEEEvS1G_EENS_8epilogue10collective18CollectiveEpilogueINS1N_23Sm100TmaWarpSpecializedILi1ELi1ELi32ELb0ELb0EEEJSG_NS5_IJNSY_ISE_SB_EES1S_EEESH_SK_SH_SK_NS1N_6fusion15FusionCallbacksIS1R_NS1U_17LinearCombinationISH_fSH_fLNS_15FloatRoundStyleE2EEESG_S1T_JEEENS4_5SM1004TMEM4LOAD26SM100_TMEM_LOAD_16dp32b32xES15_NS16_IS18_S1A_NSY_INS5_IJS1B_SE_EEENS5_IJSE_SB_EEEEEEENS4_39AutoVectorizingCopyWithAssumedAlignmentILi128EEENS4_14SM90_TMA_STOREES27_S29_S29_EEEvvEEEEvNT_6ParamsE --------------------------
	.section	.text._ZN7cutlass13device_kernelINS_4gemm6kernel13GemmUniversalIN4cute5tupleIJiiiiEEENS1_10collective13CollectiveMmaINS1_35MainloopSm100TmaUmmaWarpSpecializedILi13ELi2ELi4ENS5_IJNS4_1CILi1EEESB_SB_EEEEENS5_IJNSA_ILi64EEESE_NSA_ILi128EEEEEENS_12float_e5m2_tENS5_IJSB_llEEENS_12float_e4m3_tENS5_IJlSB_lEEENS4_8TiledMMAINS4_8MMA_AtomIJNS4_10MMA_TraitsINS4_19SM100_MMA_F8F6F4_SSEJSH_SJ_fSE_SE_NS4_17integral_constantINS4_4UMMA5MajorELSR_1EEENSP_ISR_LSR_0EEENSP_INSQ_7ScaleInELSU_0EEESV_EEEEEENS4_6LayoutISC_NS5_IJNSA_ILi0EEESZ_SZ_EEEEENS5_IJNS4_10UnderscoreES12_S12_EEEEENS4_13SM90_TMA_LOADENS4_14ComposedLayoutINS4_7SwizzleILi2ELi4ELi3EEENS4_18smem_ptr_flag_bitsILi8EEENSY_INS5_IJSE_NSA_ILi8EEEEEENS5_IJSB_SE_EEEEEEEvNS4_8identityES15_NS16_INS17_ILi3ELi4ELi3EEES1A_NSY_INS5_IJS1B_SF_EEENS5_IJSF_SB_EEEEEEEvS1G_EENS_8epilogue10collective18CollectiveEpilogueINS1N_23Sm100TmaWarpSpecializedILi1ELi1ELi32ELb0ELb0EEEJSG_NS5_IJNSY_ISE_SB_EES1S_EEESH_SK_SH_SK_NS1N_6fusion15FusionCallbacksIS1R_NS1U_17LinearCombinationISH_fSH_fLNS_15FloatRoundStyleE2EEESG_S1T_JEEENS4_5SM1004TMEM4LOAD26SM100_TMEM_LOAD_16dp32b32xES15_NS16_IS18_S1A_NSY_INS5_IJS1B_SE_EEENS5_IJSE_SB_EEEEEEENS4_39AutoVectorizingCopyWithAssumedAlignmentILi128EEENS4_14SM90_TMA_STOREES27_S29_S29_EEEvvEEEEvNT_6ParamsE,"ax",@progbits
	.align	128
.text._ZN7cutlass13device_kernelINS_4gemm6kernel13GemmUniversalIN4cute5tupleIJiiiiEEENS1_10collective13CollectiveMmaINS1_35MainloopSm100TmaUmmaWarpSpecializedILi13ELi2ELi4ENS5_IJNS4_1CILi1EEESB_SB_EEEEENS5_IJNSA_ILi64EEESE_NSA_ILi128EEEEEENS_12float_e5m2_tENS5_IJSB_llEEENS_12float_e4m3_tENS5_IJlSB_lEEENS4_8TiledMMAINS4_8MMA_AtomIJNS4_10MMA_TraitsINS4_19SM100_MMA_F8F6F4_SSEJSH_SJ_fSE_SE_NS4_17integral_constantINS4_4UMMA5MajorELSR_1EEENSP_ISR_LSR_0EEENSP_INSQ_7ScaleInELSU_0EEESV_EEEEEENS4_6LayoutISC_NS5_IJNSA_ILi0EEESZ_SZ_EEEEENS5_IJNS4_10UnderscoreES12_S12_EEEEENS4_13SM90_TMA_LOADENS4_14ComposedLayoutINS4_7SwizzleILi2ELi4ELi3EEENS4_18smem_ptr_flag_bitsILi8EEENSY_INS5_IJSE_NSA_ILi8EEEEEENS5_IJSB_SE_EEEEEEEvNS4_8identityES15_NS16_INS17_ILi3ELi4ELi3EEES1A_NSY_INS5_IJS1B_SF_EEENS5_IJSF_SB_EEEEEEEvS1G_EENS_8epilogue10collective18CollectiveEpilogueINS1N_23Sm100TmaWarpSpecializedILi1ELi1ELi32ELb0ELb0EEEJSG_NS5_IJNSY_ISE_SB_EES1S_EEESH_SK_SH_SK_NS1N_6fusion15FusionCallbacksIS1R_NS1U_17LinearCombinationISH_fSH_fLNS_15FloatRoundStyleE2EEESG_S1T_JEEENS4_5SM1004TMEM4LOAD26SM100_TMEM_LOAD_16dp32b32xES15_NS16_IS18_S1A_NSY_INS5_IJS1B_SE_EEENS5_IJSE_SB_EEEEEEENS4_39AutoVectorizingCopyWithAssumedAlignmentILi128EEENS4_14SM90_TMA_STOREES27_S29_S29_EEEvvEEEEvNT_6ParamsE:
        .type           _ZN7cutlass13device_kernelINS_4gemm6kernel13GemmUniversalIN4cute5tupleIJiiiiEEENS1_10collective13CollectiveMmaINS1_35MainloopSm100TmaUmmaWarpSpecializedILi13ELi2ELi4ENS5_IJNS4_1CILi1EEESB_SB_EEEEENS5_IJNSA_ILi64EEESE_NSA_ILi128EEEEEENS_12float_e5m2_tENS5_IJSB_llEEENS_12float_e4m3_tENS5_IJlSB_lEEENS4_8TiledMMAINS4_8MMA_AtomIJNS4_10MMA_TraitsINS4_19SM100_MMA_F8F6F4_SSEJSH_SJ_fSE_SE_NS4_17integral_constantINS4_4UMMA5MajorELSR_1EEENSP_ISR_LSR_0EEENSP_INSQ_7ScaleInELSU_0EEESV_EEEEEENS4_6LayoutISC_NS5_IJNSA_ILi0EEESZ_SZ_EEEEENS5_IJNS4_10UnderscoreES12_S12_EEEEENS4_13SM90_TMA_LOADENS4_14ComposedLayoutINS4_7SwizzleILi2ELi4ELi3EEENS4_18smem_ptr_flag_bitsILi8EEENSY_INS5_IJSE_NSA_ILi8EEEEEENS5_IJSB_SE_EEEEEEEvNS4_8identityES15_NS16_INS17_ILi3ELi4ELi3EEES1A_NSY_INS5_IJS1B_SF_EEENS5_IJSF_SB_EEEEEEEvS1G_EENS_8epilogue10collective18CollectiveEpilogueINS1N_23Sm100TmaWarpSpecializedILi1ELi1ELi32ELb0ELb0EEEJSG_NS5_IJNSY_ISE_SB_EES1S_EEESH_SK_SH_SK_NS1N_6fusion15FusionCallbacksIS1R_NS1U_17LinearCombinationISH_fSH_fLNS_15FloatRoundStyleE2EEESG_S1T_JEEENS4_5SM1004TMEM4LOAD26SM100_TMEM_LOAD_16dp32b32xES15_NS16_IS18_S1A_NSY_INS5_IJS1B_SE_EEENS5_IJSE_SB_EEEEEEENS4_39AutoVectorizingCopyWithAssumedAlignmentILi128EEENS4_14SM90_TMA_STOREES27_S29_S29_EEEvvEEEEvNT_6ParamsE,@function
        .size           _ZN7cutlass13device_kernelINS_4gemm6kernel13GemmUniversalIN4cute5tupleIJiiiiEEENS1_10collective13CollectiveMmaINS1_35MainloopSm100TmaUmmaWarpSpecializedILi13ELi2ELi4ENS5_IJNS4_1CILi1EEESB_SB_EEEEENS5_IJNSA_ILi64EEESE_NSA_ILi128EEEEEENS_12float_e5m2_tENS5_IJSB_llEEENS_12float_e4m3_tENS5_IJlSB_lEEENS4_8TiledMMAINS4_8MMA_AtomIJNS4_10MMA_TraitsINS4_19SM100_MMA_F8F6F4_SSEJSH_SJ_fSE_SE_NS4_17integral_constantINS4_4UMMA5MajorELSR_1EEENSP_ISR_LSR_0EEENSP_INSQ_7ScaleInELSU_0EEESV_EEEEEENS4_6LayoutISC_NS5_IJNSA_ILi0EEESZ_SZ_EEEEENS5_IJNS4_10UnderscoreES12_S12_EEEEENS4_13SM90_TMA_LOADENS4_14ComposedLayoutINS4_7SwizzleILi2ELi4ELi3EEENS4_18smem_ptr_flag_bitsILi8EEENSY_INS5_IJSE_NSA_ILi8EEEEEENS5_IJSB_SE_EEEEEEEvNS4_8identityES15_NS16_INS17_ILi3ELi4ELi3EEES1A_NSY_INS5_IJS1B_SF_EEENS5_IJSF_SB_EEEEEEEvS1G_EENS_8epilogue10collective18CollectiveEpilogueINS1N_23Sm100TmaWarpSpecializedILi1ELi1ELi32ELb0ELb0EEEJSG_NS5_IJNSY_ISE_SB_EES1S_EEESH_SK_SH_SK_NS1N_6fusion15FusionCallbacksIS1R_NS1U_17LinearCombinationISH_fSH_fLNS_15FloatRoundStyleE2EEESG_S1T_JEEENS4_5SM1004TMEM4LOAD26SM100_TMEM_LOAD_16dp32b32xES15_NS16_IS18_S1A_NSY_INS5_IJS1B_SE_EEENS5_IJSE_SB_EEEEEEENS4_39AutoVectorizingCopyWithAssumedAlignmentILi128EEENS4_14SM90_TMA_STOREES27_S29_S29_EEEvvEEEEvNT_6ParamsE,(.L_x_156 - _ZN7cutlass13device_kernelINS_4gemm6kernel13GemmUniversalIN4cute5tupleIJiiiiEEENS1_10collective13CollectiveMmaINS1_35MainloopSm100TmaUmmaWarpSpecializedILi13ELi2ELi4ENS5_IJNS4_1CILi1EEESB_SB_EEEEENS5_IJNSA_ILi64EEESE_NSA_ILi128EEEEEENS_12float_e5m2_tENS5_IJSB_llEEENS_12float_e4m3_tENS5_IJlSB_lEEENS4_8TiledMMAINS4_8MMA_AtomIJNS4_10MMA_TraitsINS4_19SM100_MMA_F8F6F4_SSEJSH_SJ_fSE_SE_NS4_17integral_constantINS4_4UMMA5MajorELSR_1EEENSP_ISR_LSR_0EEENSP_INSQ_7ScaleInELSU_0EEESV_EEEEEENS4_6LayoutISC_NS5_IJNSA_ILi0EEESZ_SZ_EEEEENS5_IJNS4_10UnderscoreES12_S12_EEEEENS4_13SM90_TMA_LOADENS4_14ComposedLayoutINS4_7SwizzleILi2ELi4ELi3EEENS4_18smem_ptr_flag_bitsILi8EEENSY_INS5_IJSE_NSA_ILi8EEEEEENS5_IJSB_SE_EEEEEEEvNS4_8identityES15_NS16_INS17_ILi3ELi4ELi3EEES1A_NSY_INS5_IJS1B_SF_EEENS5_IJSF_SB_EEEEEEEvS1G_EENS_8epilogue10collective18CollectiveEpilogueINS1N_23Sm100TmaWarpSpecializedILi1ELi1ELi32ELb0ELb0EEEJSG_NS5_IJNSY_ISE_SB_EES1S_EEESH_SK_SH_SK_NS1N_6fusion15FusionCallbacksIS1R_NS1U_17LinearCombinationISH_fSH_fLNS_15FloatRoundStyleE2EEESG_S1T_JEEENS4_5SM1004TMEM4LOAD26SM100_TMEM_LOAD_16dp32b32xES15_NS16_IS18_S1A_NSY_INS5_IJS1B_SE_EEENS5_IJSE_SB_EEEEEEENS4_39AutoVectorizingCopyWithAssumedAlignmentILi128EEENS4_14SM90_TMA_STOREES27_S29_S29_EEEvvEEEEvNT_6ParamsE)
        .other          _ZN7cutlass13device_kernelINS_4gemm6kernel13GemmUniversalIN4cute5tupleIJiiiiEEENS1_10collective13CollectiveMmaINS1_35MainloopSm100TmaUmmaWarpSpecializedILi13ELi2ELi4ENS5_IJNS4_1CILi1EEESB_SB_EEEEENS5_IJNSA_ILi64EEESE_NSA_ILi128EEEEEENS_12float_e5m2_tENS5_IJSB_llEEENS_12float_e4m3_tENS5_IJlSB_lEEENS4_8TiledMMAINS4_8MMA_AtomIJNS4_10MMA_TraitsINS4_19SM100_MMA_F8F6F4_SSEJSH_SJ_fSE_SE_NS4_17integral_constantINS4_4UMMA5MajorELSR_1EEENSP_ISR_LSR_0EEENSP_INSQ_7ScaleInELSU_0EEESV_EEEEEENS4_6LayoutISC_NS5_IJNSA_ILi0EEESZ_SZ_EEEEENS5_IJNS4_10UnderscoreES12_S12_EEEEENS4_13SM90_TMA_LOADENS4_14ComposedLayoutINS4_7SwizzleILi2ELi4ELi3EEENS4_18smem_ptr_flag_bitsILi8EEENSY_INS5_IJSE_NSA_ILi8EEEEEENS5_IJSB_SE_EEEEEEEvNS4_8identityES15_NS16_INS17_ILi3ELi4ELi3EEES1A_NSY_INS5_IJS1B_SF_EEENS5_IJSF_SB_EEEEEEEvS1G_EENS_8epilogue10collective18CollectiveEpilogueINS1N_23Sm100TmaWarpSpecializedILi1ELi1ELi32ELb0ELb0EEEJSG_NS5_IJNSY_ISE_SB_EES1S_EEESH_SK_SH_SK_NS1N_6fusion15FusionCallbacksIS1R_NS1U_17LinearCombinationISH_fSH_fLNS_15FloatRoundStyleE2EEESG_S1T_JEEENS4_5SM1004TMEM4LOAD26SM100_TMEM_LOAD_16dp32b32xES15_NS16_IS18_S1A_NSY_INS5_IJS1B_SE_EEENS5_IJSE_SB_EEEEEEENS4_39AutoVectorizingCopyWithAssumedAlignmentILi128EEENS4_14SM90_TMA_STOREES27_S29_S29_EEEvvEEEEvNT_6ParamsE,@"STO_CUDA_ENTRY STV_DEFAULT"
_ZN7cutlass13device_kernelINS_4gemm6kernel13GemmUniversalIN4cute5tupleIJiiiiEEENS1_10collective13CollectiveMmaINS1_35MainloopSm100TmaUmmaWarpSpecializedILi13ELi2ELi4ENS5_IJNS4_1CILi1EEESB_SB_EEEEENS5_IJNSA_ILi64EEESE_NSA_ILi128EEEEEENS_12float_e5m2_tENS5_IJSB_llEEENS_12float_e4m3_tENS5_IJlSB_lEEENS4_8TiledMMAINS4_8MMA_AtomIJNS4_10MMA_TraitsINS4_19SM100_MMA_F8F6F4_SSEJSH_SJ_fSE_SE_NS4_17integral_constantINS4_4UMMA5MajorELSR_1EEENSP_ISR_LSR_0EEENSP_INSQ_7ScaleInELSU_0EEESV_EEEEEENS4_6LayoutISC_NS5_IJNSA_ILi0EEESZ_SZ_EEEEENS5_IJNS4_10UnderscoreES12_S12_EEEEENS4_13SM90_TMA_LOADENS4_14ComposedLayoutINS4_7SwizzleILi2ELi4ELi3EEENS4_18smem_ptr_flag_bitsILi8EEENSY_INS5_IJSE_NSA_ILi8EEEEEENS5_IJSB_SE_EEEEEEEvNS4_8identityES15_NS16_INS17_ILi3ELi4ELi3EEES1A_NSY_INS5_IJS1B_SF_EEENS5_IJSF_SB_EEEEEEEvS1G_EENS_8epilogue10collective18CollectiveEpilogueINS1N_23Sm100TmaWarpSpecializedILi1ELi1ELi32ELb0ELb0EEEJSG_NS5_IJNSY_ISE_SB_EES1S_EEESH_SK_SH_SK_NS1N_6fusion15FusionCallbacksIS1R_NS1U_17LinearCombinationISH_fSH_fLNS_15FloatRoundStyleE2EEESG_S1T_JEEENS4_5SM1004TMEM4LOAD26SM100_TMEM_LOAD_16dp32b32xES15_NS16_IS18_S1A_NSY_INS5_IJS1B_SE_EEENS5_IJSE_SB_EEEEEEENS4_39AutoVectorizingCopyWithAssumedAlignmentILi128EEENS4_14SM90_TMA_STOREES27_S29_S29_EEEvvEEEEvNT_6ParamsE:
[----:B------:R-:W1:Y:S01]  /*0000*/  LDC R1, c[0x0][0x37c] ;  /* 0x0000df00ff017b82 */ /* 0x000e620000000800 */
[----:B------:R-:W2:Y:S01]  /*0010*/  S2R R101, SR_TID.X ;  /* 0x0000000000657919 */ /* 0x000ea20000002100 */
[----:B------:R-:W3:Y:S01]  /*0020*/  LDCU.64 UR4, c[0x0][0x890] ;  /* 0x00011200ff0477ac */ /* 0x000ee20008000a00 */
[----:B------:R-:W-:Y:S02]  /*0030*/  PRMT R96, RZ, 0x7610, R96 ;  /* 0x00007610ff607816 */ /* 0x000fe40000000060 */
[----:B------:R-:W-:Y:S01]  /*0040*/  ELECT P5, URZ, PT ;  /* 0x0000000000ff782f */ /* 0x000fe200038a0000 */
[----:B------:R-:W4:Y:S01]  /*0050*/  LDCU.64 UR40, c[0x0][0x358] ;  /* 0x00006b00ff2877ac */ /* 0x000f220008000a00 */
[----:B---3--:R-:W-:-:S04]  /*0060*/  UISETP.NE.U32.AND UP0, UPT, UR4, URZ, UPT ;  /* 0x000000ff0400728c */ /* 0x008fc8000bf05070 */
[----:B------:R-:W-:Y:S01]  /*0070*/  UISETP.NE.AND.EX UP0, UPT, UR5, URZ, UPT, UP0 ;  /* 0x000000ff0500728c */ /* 0x000fe2000bf05300 */
[----:B--2---:R-:W-:-:S05]  /*0080*/  SHF.R.U32.HI R104, RZ, 0x5, R101 ;  /* 0x00000005ff687819 */ /* 0x004fca0000011665 */
[----:B------:R-:W2:Y:S02]  /*0090*/  SHFL.IDX PT, R0, R104, RZ, 0x1f ;  /* 0x00001fff68007589 */ /* 0x000ea400000e0000 */
[----:B--2---:R-:W-:Y:S01]  /*00a0*/  R2UR UR8, R0 ;  /* 0x00000000000872ca */ /* 0x004fe200000e0000 */
[----:B-1--4-:R-:W-:-:S14]  /*00b0*/  BRA.U UP0, `(.L_x_0) ;  /* 0x00000001002c7547 */ /* 0x012fdc000b800000 */
[----:B------:R-:W1:Y:S02]  /*00c0*/  LDCU.64 UR6, c[0x0][0x888] ;  /* 0x00011100ff0677ac */ /* 0x000e640008000a00 */
[----:B-1----:R-:W-:-:S04]  /*00d0*/  UISETP.NE.U32.AND UP0, UPT, UR6, URZ, UPT ;  /* 0x000000ff0600728c */ /* 0x002fc8000bf05070 */
[----:B------:R-:W-:-:S09]  /*00e0*/  UISETP.NE.AND.EX UP0, UPT, UR7, URZ, UPT, UP0 ;  /* 0x000000ff0700728c */ /* 0x000fd2000bf05300 */
[----:B------:R-:W-:Y:S05]  /*00f0*/  BRA.U !UP0, `(.L_x_1) ;  /* 0x0000000108107547 */ /* 0x000fea000b800000 */
[----:B------:R-:W1:Y:S02]  /*0100*/  LDC.64 R2, c[0x0][0x888] ;  /* 0x00022200ff027b82 */ /* 0x000e640000000a00 */
[----:B-1----:R1:W5:Y:S01]  /*0110*/  LDG.E R49, desc[UR40][R2.64] ;  /* 0x0000002802317981 */ /* 0x002362000c1e1900 */
[----:B------:R-:W-:Y:S01]  /*0120*/  HFMA2 R96, -RZ, RZ, 0, 5.9604644775390625e-08 ;  /* 0x00000001ff607431 */ /* 0x000fe200000001ff */
[----:B------:R-:W-:Y:S05]  /*0130*/  BRA `(.L_x_0) ;  /* 0x00000000000c7947 */ /* 0x000fea0003800000 */
.L_x_1:
[----:B------:R-:W1:Y:S01]  /*0140*/  LDCU UR6, c[0x0][0x880] ;  /* 0x00011000ff0677ac */ /* 0x000e620008000800 */
[----:B------:R-:W-:Y:S01]  /*0150*/  HFMA2 R96, -RZ, RZ, 0, 5.9604644775390625e-08 ;  /* 0x00000001ff607431 */ /* 0x000fe200000001ff */
[----:B-1----:R-:W-:-:S07]  /*0160*/  MOV R49, UR6 ;  /* 0x0000000600317c02 */ /* 0x002fce0008000f00 */
.L_x_0:
[----:B------:R-:W2:Y:S02]  /*0170*/  LDCU.64 UR6, c[0x0][0x8b0] ;  /* 0x00011600ff0677ac */ /* 0x000ea40008000a00 */
[----:B--2---:R-:W-:-:S04]  /*0180*/  UISETP.NE.U32.AND UP0, UPT, UR6, URZ, UPT ;  /* 0x000000ff0600728c */ /* 0x004fc8000bf05070 */
[----:B------:R-:W-:-:S09]  /*0190*/  UISETP.NE.AND.EX UP0, UPT, UR7, URZ, UPT, UP0 ;  /* 0x000000ff0700728c */ /* 0x000fd2000bf05300 */
[----:B------:R-:W-:Y:S05]  /*01a0*/  BRA.U UP0, `(.L_x_2) ;  /* 0x0000000100247547 */ /* 0x000fea000b800000 */
[----:B------:R-:W2:Y:S02]  /*01b0*/  LDCU.64 UR6, c[0x0][0x8a8] ;  /* 0x00011500ff0677ac */ /* 0x000ea40008000a00 */
[----:B--2---:R-:W-:-:S04]  /*01c0*/  UISETP.NE.U32.AND UP0, UPT, UR6, URZ, UPT ;  /* 0x000000ff0600728c */ /* 0x004fc8000bf05070 */
[----:B------:R-:W-:-:S09]  /*01d0*/  UISETP.NE.AND.EX UP0, UPT, UR7, URZ, UPT, UP0 ;  /* 0x000000ff0700728c */ /* 0x000fd2000bf05300 */
[----:B------:R-:W-:Y:S05]  /*01e0*/  BRA.U !UP0, `(.L_x_3) ;  /* 0x00000001080c7547 */ /* 0x000fea000b800000 */
[----:B-1----:R-:W1:Y:S02]  /*01f0*/  LDC.64 R2, c[0x0][0x8a8] ;  /* 0x00022a00ff027b82 */ /* 0x002e640000000a00 */
[----:B-1----:R2:W5:Y:S01]  /*0200*/  LDG.E R47, desc[UR40][R2.64] ;  /* 0x00000028022f7981 */ /* 0x002562000c1e1900 */
[----:B------:R-:W-:Y:S05]  /*0210*/  BRA `(.L_x_2) ;  /* 0x0000000000087947 */ /* 0x000fea0003800000 */
.L_x_3:
[----:B------:R-:W2:Y:S02]  /*0220*/  LDCU UR6, c[0x0][0x8a0] ;  /* 0x00011400ff0677ac */ /* 0x000ea40008000800 */
[----:B--2---:R-:W-:Y:S02]  /*0230*/  MOV R47, UR6 ;  /* 0x00000006002f7c02 */ /* 0x004fe40008000f00 */
.L_x_2:
[----:B------:R-:W-:Y:S01]  /*0240*/  IMAD.U32 R0, RZ, RZ, UR8 ;  /* 0x00000008ff007e24 */ /* 0x000fe2000f8e00ff */
[----:B------:R-:W-:Y:S04]  /*0250*/  BSSY.RECONVERGENT B0, `(.L_x_4) ;  /* 0x000000c000007945 */ /* 0x000fe80003800200 */
[C---:B------:R-:W-:Y:S02]  /*0260*/  ISETP.NE.OR P1, PT, R0.reuse, 0x1, !P5 ;  /* 0x000000010000780c */ /* 0x040fe40006f25670 */
[----:B------:R-:W-:-:S11]  /*0270*/  ISETP.NE.OR P0, PT, R0, 0x3, !P5 ;  /* 0x000000030000780c */ /* 0x000fd60006f05670 */
[----:B------:R-:W-:Y:S05]  /*0280*/  @P1 BRA `(.L_x_5) ;  /* 0x0000000000201947 */ /* 0x000fea0003800000 */
[----:B------:R-:W3:Y:S02]  /*0290*/  LDCU.64 UR6, c[0x0][0x348] ;  /* 0x00006900ff0677ac */ /* 0x000ee40008000a00 */
[----:B---3--:R-:W-:Y:S02]  /*02a0*/  UIADD3 UR10, UP1, UPT, UR6, 0x80, URZ ;  /* 0x00000080060a7890 */ /* 0x008fe4000ff3e0ff */
[----:B------:R-:W-:Y:S02]  /*02b0*/  UIADD3 UR6, UP0, UPT, UR6, 0x180, URZ ;  /* 0x0000018006067890 */ /* 0x000fe4000ff1e0ff */
[----:B------:R-:W-:Y:S02]  /*02c0*/  UIADD3.X UR11, UPT, UPT, URZ, UR7, URZ, UP1, !UPT ;  /* 0x00000007ff0b7290 */ /* 0x000fe40008ffe4ff */
[----:B------:R-:W-:-:S07]  /*02d0*/  UIADD3.X UR7, UPT, UPT, URZ, UR7, URZ, UP0, !UPT ;  /* 0x00000007ff077290 */ /* 0x000fce00087fe4ff */
[----:B------:R3:W-:Y:S02]  /*02e0*/  UTMACCTL.PF [UR10] ;  /* 0x000000000a0079b9 */ /* 0x0007e40008040000 */
[----:B------:R3:W-:Y:S02]  /*02f0*/  UTMACCTL.PF [UR6] ;  /* 0x00000000060079b9 */ /* 0x0007e40008040000 */
[----:B---3--:R-:W-:Y:S01]  /*0300*/  NOP ;  /* 0x0000000000007918 */ /* 0x008fe20000000000 */
.L_x_5:
[----:B------:R-:W-:Y:S05]  /*0310*/  BSYNC.RECONVERGENT B0 ;  /* 0x0000000000007941 */ /* 0x000fea0003800200 */
.L_x_4:
[----:B------:R-:W-:Y:S04]  /*0320*/  BSSY.RECONVERGENT B0, `(.L_x_6) ;  /* 0x000000a000007945 */ /* 0x000fe80003800200 */
        /* <DEDUP_REMOVED lines=9> */
.L_x_7:
[----:B------:R-:W-:Y:S05]  /*03c0*/  BSYNC.RECONVERGENT B0 ;  /* 0x0000000000007941 */ /* 0x000fea0003800200 */
.L_x_6:
[----:B------:R-:W3:Y:S01]  /*03d0*/  LDCU.64 UR6, c[0x0][0x888] ;  /* 0x00011100ff0677ac */ /* 0x000ee20008000a00 */
[----:B------:R-:W-:Y:S02]  /*03e0*/  UISETP.EQ.U32.AND UP1, UPT, UR4, URZ, UPT ;  /* 0x000000ff0400728c */ /* 0x000fe4000bf22070 */
[----:B------:R-:W-:Y:S02]  /*03f0*/  UPLOP3.LUT UP2, UPT, UPT, UPT, UPT, 0x80, 0x8 ;  /* 0x000000000008789c */ /* 0x000fe40003f4f070 */
[----:B---3--:R-:W-:-:S04]  /*0400*/  UISETP.NE.U32.AND UP0, UPT, UR6, URZ, UPT ;  /* 0x000000ff0600728c */ /* 0x008fc8000bf05070 */
[----:B------:R-:W-:-:S04]  /*0410*/  UISETP.NE.AND.EX UP0, UPT, UR7, URZ, UPT, UP0 ;  /* 0x000000ff0700728c */ /* 0x000fc8000bf05300 */
[----:B------:R-:W-:-:S04]  /*0420*/  UISETP.EQ.OR.EX UP3, UPT, UR5, URZ, !UP0, UP1 ;  /* 0x000000ff0500728c */ /* 0x000fc8000c762710 */
[----:B------:R-:W-:-:S05]  /*0430*/  UP2UR UR44, UPR, URZ, 0x8 ;  /* 0x00000008ff2c7883 */ /* 0x000fca0008000000 */
[----:B------:R-:W-:Y:S07]  /*0440*/  BRA.U !UP3, `(.L_x_8) ;  /* 0x000000010b207547 */ /* 0x000fee000b800000 */
[----:B------:R-:W-:Y:S01]  /*0450*/  UISETP.NE.U32.AND UP2, UPT, UR4, URZ, UPT ;  /* 0x000000ff0400728c */ /* 0x000fe2000bf45070 */
[----:B-----5:R-:W-:Y:S01]  /*0460*/  FSETP.NEU.AND P0, PT, R49, RZ, PT ;  /* 0x000000ff3100720b */ /* 0x020fe20003f0d000 */
[----:B------:R-:W-:Y:S02]  /*0470*/  USEL UR4, URZ, 0xffffffff, UP0 ;  /* 0xffffffffff047887 */ /* 0x000fe40008000000 */
[----:B------:R-:W-:-:S10]  /*0480*/  UISETP.NE.AND.EX UP2, UPT, UR5, URZ, UPT, UP2 ;  /* 0x000000ff0500728c */ /* 0x000fd4000bf45320 */
[----:B------:R-:W-:Y:S01]  /*0490*/  VOTEU.ANY UP1, P0 ;  /* 0x0000000000ff7886 */ /* 0x000fe20000020100 */
[----:B------:R-:W-:-:S04]  /*04a0*/  @!UP2 USEL UR4, URZ, 0xffffffff, UP1 ;  /* 0xffffffffff04a887 */ /* 0x000fc80008800000 */
[----:B------:R-:W-:-:S04]  /*04b0*/  ULOP3.LUT UR4, UR4, 0x1, URZ, 0xc0, !UPT ;  /* 0x0000000104047892 */ /* 0x000fc8000f8ec0ff */
[----:B------:R-:W-:-:S11]  /*04c0*/  UISETP.NE.U32.AND UP2, UPT, UR4, 0x1, UPT ;  /* 0x000000010400788c */ /* 0x000fd6000bf45070 */
.L_x_8:
[----:B-12---:R-:W1:Y:S01]  /*04d0*/  SHFL.IDX PT, R2, R104, RZ, 0x1f ;  /* 0x00001fff68027589 */ /* 0x006e6200000e0000 */
[----:B------:R-:W-:-:S04]  /*04e0*/  UISETP.NE.AND UP1, UPT, UR8, 0x2, UPT ;  /* 0x000000020800788c */ /* 0x000fc8000bf25270 */
[----:B------:R-:W-:Y:S01]  /*04f0*/  USEL UR13, URZ, 0x1, UP1 ;  /* 0x00000001ff0d7887 */ /* 0x000fe20008800000 */
[----:B-1----:R-:W-:-:S13]  /*0500*/  ISETP.NE.AND P0, PT, R2, RZ, PT ;  /* 0x000000ff0200720c */ /* 0x002fda0003f05270 */
[----:B------:R-:W-:Y:S05]  /*0510*/  @P0 BRA `(.L_x_9) ;  /* 0x00000000009c0947 */ /* 0x000fea0003800000 */
[----:B------:R-:W-:Y:S01]  /*0520*/  ELECT P0, URZ, PT ;  /* 0x0000000000ff782f */ /* 0x000fe20003800000 */
[----:B------:R-:W-:-:S12]  /*0530*/  BSSY.RECONVERGENT B0, `(.L_x_9) ;  /* 0x0000025000007945 */ /* 0x000fd80003800200 */
[----:B------:R-:W-:Y:S05]  /*0540*/  @!P0 BRA `(.L_x_10) ;  /* 0x00000000008c8947 */ /* 0x000fea0003800000 */
[----:B------:R-:W1:Y:S01]  /*0550*/  S2UR UR5, SR_CgaCtaId ;  /* 0x00000000000579c3 */ /* 0x000e620000008800 */
[----:B------:R-:W-:Y:S01]  /*0560*/  UMOV UR6, 0x400 ;  /* 0x0000040000067882 */ /* 0x000fe20000000000 */
[----:B------:R-:W-:Y:S01]  /*0570*/  UMOV UR4, 0x1 ;  /* 0x0000000100047882 */ /* 0x000fe20000000000 */
[----:B-1----:R-:W-:Y:S02]  /*0580*/  ULEA UR5, UR5, UR6, 0x18 ;  /* 0x0000000605057291 */ /* 0x002fe4000f8ec0ff */
[----:B------:R-:W-:-:S04]  /*0590*/  UIADD3 UR6, UPT, UPT, -UR4, 0x100000, URZ ;  /* 0x0010000004067890 */ /* 0x000fc8000fffe1ff */
[----:B------:R-:W-:Y:S02]  /*05a0*/  USHF.L.U32 UR7, UR6, 0xb, URZ ;  /* 0x0000000b06077899 */ /* 0x000fe400080006ff */
[----:B------:R-:W-:Y:S01]  /*05b0*/  USHF.L.U32 UR6, UR6, 0x1, URZ ;  /* 0x0000000106067899 */ /* 0x000fe200080006ff */
[----:B------:R-:W1:Y:S11]  /*05c0*/  FENCE.VIEW.ASYNC.S ;  /* 0x00000000000073c6 */ /* 0x000e760000000000 */
[----:B-1----:R1:W2:Y:S01]  /*05d0*/  SYNCS.EXCH.64 URZ, [UR5], UR6 ;  /* 0x0000000605ff75b2 */ /* 0x0022a20008000100 */
[----:B------:R1:W3:Y:S01]  /*05e0*/  SYNCS.EXCH.64 URZ, [UR5+0x68], UR6 ;  /* 0x0000680605ff75b2 */ /* 0x0002e20008000100 */
[----:B------:R1:W4:Y:S01]  /*05f0*/  SYNCS.EXCH.64 URZ, [UR5+0x8], UR6 ;  /* 0x0000080605ff75b2 */ /* 0x0003220008000100 */
[----:B------:R1:W1:Y:S01]  /*0600*/  SYNCS.EXCH.64 URZ, [UR5+0x70], UR6 ;  /* 0x0000700605ff75b2 */ /* 0x0002620008000100 */
        /* <DEDUP_REMOVED lines=22> */
[----:B--234-:R-:W-:Y:S01]  /*0770*/  NOP ;  /* 0x0000000000007918 */ /* 0x01cfe20000000000 */
.L_x_10:
[----:B-1----:R-:W-:Y:S05]  /*0780*/  BSYNC.RECONVERGENT B0 ;  /* 0x0000000000007941 */ /* 0x002fea0003800200 */
.L_x_9:
[----:B------:R-:W1:Y:S01]  /*0790*/  SHFL.IDX PT, R2, R104, RZ, 0x1f ;  /* 0x00001fff68027589 */ /* 0x000e6200000e0000 */
[----:B------:R-:W-:Y:S01]  /*07a0*/  NOP ;  /* 0x0000000000007918 */ /* 0x000fe20000000000 */
[----:B-1----:R-:W-:-:S13]  /*07b0*/  ISETP.NE.AND P0, PT, R2, 0x1, PT ;  /* 0x000000010200780c */ /* 0x002fda0003f05270 */
[----:B------:R-:W-:Y:S05]  /*07c0*/  @P0 BRA `(.L_x_11) ;  /* 0x0000000000400947 */ /* 0x000fea0003800000 */
[----:B------:R-:W1:Y:S01]  /*07d0*/  S2UR UR6, SR_CgaCtaId ;  /* 0x00000000000679c3 */ /* 0x000e620000008800 */
[----:B------:R-:W-:Y:S01]  /*07e0*/  UMOV UR7, 0x400 ;  /* 0x0000040000077882 */ /* 0x000fe20000000000 */
[----:B------:R-:W-:Y:S01]  /*07f0*/  UMOV UR5, 0x20 ;  /* 0x0000002000057882 */ /* 0x000fe20000000000 */
[----:B------:R-:W-:Y:S01]  /*0800*/  UMOV UR4, 0x80 ;  /* 0x0000008000047882 */ /* 0x000fe20000000000 */
[----:B------:R-:W-:-:S04]  /*0810*/  UIADD3 UR10, UPT, UPT, -UR5, 0x100000, URZ ;  /* 0x00100000050a7890 */ /* 0x000fc8000fffe1ff */
[----:B------:R-:W-:Y:S02]  /*0820*/  USHF.L.U32 UR11, UR10, 0xb, URZ ;  /* 0x0000000b0a0b7899 */ /* 0x000fe400080006ff */
[----:B------:R-:W-:Y:S02]  /*0830*/  USHF.L.U32 UR10, UR10, 0x1, URZ ;  /* 0x000000010a0a7899 */ /* 0x000fe400080006ff */
[----:B------:R-:W-:-:S04]  /*0840*/  UIADD3 UR4, UPT, UPT, -UR4, 0x100000, URZ ;  /* 0x0010000004047890 */ /* 0x000fc8000fffe1ff */
[----:B------:R-:W-:Y:S02]  /*0850*/  USHF.L.U32 UR5, UR4, 0xb, URZ ;  /* 0x0000000b04057899 */ /* 0x000fe400080006ff */
[----:B------:R-:W-:Y:S01]  /*0860*/  USHF.L.U32 UR4, UR4, 0x1, URZ ;  /* 0x0000000104047899 */ /* 0x000fe200080006ff */
[----:B------:R-:W-:Y:S01]  /*0870*/  ELECT P0, URZ, PT ;  /* 0x0000000000ff782f */ /* 0x000fe20003800000 */
[----:B-1----:R-:W-:Y:S01]  /*0880*/  ULEA UR6, UR6, UR7, 0x18 ;  /* 0x0000000706067291 */ /* 0x002fe2000f8ec0ff */
[----:B------:R-:W1:Y:S11]  /*0890*/  FENCE.VIEW.ASYNC.S ;  /* 0x00000000000073c6 */ /* 0x000e760000000000 */
[----:B-1----:R1:W2:Y:S01]  /*08a0*/  SYNCS.EXCH.64 URZ, [UR6+0xd0], UR10 ;  /* 0x0000d00a06ff75b2 */ /* 0x0022a20008000100 */
[----:B------:R1:W3:Y:S01]  /*08b0*/  SYNCS.EXCH.64 URZ, [UR6+0xd8], UR4 ;  /* 0x0000d80406ff75b2 */ /* 0x0002e20008000100 */
[----:B------:R-:W-:Y:S01]  /*08c0*/  NOP ;  /* 0x0000000000007918 */ /* 0x000fe20000000000 */
.L_x_11:
[----:B------:R-:W4:Y:S01]  /*08d0*/  SHFL.IDX PT, R2, R104, RZ, 0x1f ;  /* 0x00001fff68027589 */ /* 0x000f2200000e0000 */
[----:B------:R-:W-:Y:S01]  /*08e0*/  NOP ;  /* 0x0000000000007918 */ /* 0x000fe20000000000 */
[----:B----4-:R-:W-:-:S13]  /*08f0*/  ISETP.NE.AND P0, PT, R2, 0x3, PT ;  /* 0x000000030200780c */ /* 0x010fda0003f05270 */
[----:B------:R-:W-:Y:S05]  /*0900*/  @P0 BRA `(.L_x_12) ;  /* 0x0000000000300947 */ /* 0x000fea0003800000 */
[----:B-1----:R-:W1:Y:S01]  /*0910*/  S2UR UR5, SR_CgaCtaId ;  /* 0x00000000000579c3 */ /* 0x002e620000008800 */
[----:B------:R-:W-:Y:S01]  /*0920*/  UMOV UR6, 0x400 ;  /* 0x0000040000067882 */ /* 0x000fe20000000000 */
[----:B------:R-:W-:Y:S01]  /*0930*/  UMOV UR4, 0x20 ;  /* 0x0000002000047882 */ /* 0x000fe20000000000 */
[----:B------:R-:W-:Y:S01]  /*0940*/  ELECT P0, URZ, PT ;  /* 0x0000000000ff782f */ /* 0x000fe20003800000 */
[----:B-1----:R-:W-:Y:S02]  /*0950*/  ULEA UR5, UR5, UR6, 0x18 ;  /* 0x0000000605057291 */ /* 0x002fe4000f8ec0ff */
[----:B------:R-:W-:-:S04]  /*0960*/  UIADD3 UR6, UPT, UPT, -UR4, 0x100000, URZ ;  /* 0x0010000004067890 */ /* 0x000fc8000fffe1ff */
[----:B------:R-:W-:Y:S02]  /*0970*/  USHF.L.U32 UR7, UR6, 0xb, URZ ;  /* 0x0000000b06077899 */ /* 0x000fe400080006ff */
[----:B------:R-:W-:Y:S01]  /*0980*/  USHF.L.U32 UR6, UR6, 0x1, URZ ;  /* 0x0000000106067899 */ /* 0x000fe200080006ff */
[----:B------:R-:W1:Y:S11]  /*0990*/  FENCE.VIEW.ASYNC.S ;  /* 0x00000000000073c6 */ /* 0x000e760000000000 */
[----:B-1----:R4:W1:Y:S01]  /*09a0*/  SYNCS.EXCH.64 URZ, [UR5+0xe0], UR6 ;  /* 0x0000e00605ff75b2 */ /* 0x0028620008000100 */
[----:B------:R4:W1:Y:S02]  /*09b0*/  SYNCS.EXCH.64 URZ, [UR5+0xe8], UR6 ;  /* 0x0000e80605ff75b2 */ /* 0x0008640008000100 */
[----:B----4-:R-:W-:Y:S01]  /*09c0*/  NOP ;  /* 0x0000000000007918 */ /* 0x010fe20000000000 */
.L_x_12:
[----:B------:R-:W4:Y:S01]  /*09d0*/  SHFL.IDX PT, R2, R104, RZ, 0x1f ;  /* 0x00001fff68027589 */ /* 0x000f2200000e0000 */
[----:B------:R-:W-:Y:S01]  /*09e0*/  NOP ;  /* 0x0000000000007918 */ /* 0x000fe20000000000 */
[----:B----4-:R-:W-:-:S13]  /*09f0*/  ISETP.NE.AND P0, PT, R2, 0x4, PT ;  /* 0x000000040200780c */ /* 0x010fda0003f05270 */
[----:B------:R-:W-:Y:S05]  /*0a00*/  @P0 BRA `(.L_x_13) ;  /* 0x00000000004c0947 */ /* 0x000fea0003800000 */
[----:B-1----:R-:W1:Y:S01]  /*0a10*/  S2UR UR5, SR_CgaCtaId ;  /* 0x00000000000579c3 */ /* 0x002e620000008800 */
[----:B------:R-:W-:Y:S01]  /*0a20*/  UMOV UR7, 0x100 ;  /* 0x0000010000077882 */ /* 0x000fe20000000000 */
[----:B------:R-:W-:Y:S01]  /*0a30*/  UMOV UR6, 0x400 ;  /* 0x0000040000067882 */ /* 0x000fe20000000000 */
[----:B------:R-:W-:Y:S01]  /*0a40*/  USEL UR7, UR7, 0xe0, UP2 ;  /* 0x000000e007077887 */ /* 0x000fe20009000000 */
[----:B------:R-:W-:Y:S01]  /*0a50*/  UMOV UR4, 0x1 ;  /* 0x0000000100047882 */ /* 0x000fe20000000000 */
[----:B------:R-:W-:Y:S01]  /*0a60*/  ELECT P0, URZ, PT ;  /* 0x0000000000ff782f */ /* 0x000fe20003800000 */
[----:B------:R-:W-:-:S04]  /*0a70*/  UIADD3 UR10, UPT, UPT, -UR4, 0x100000, URZ ;  /* 0x00100000040a7890 */ /* 0x000fc8000fffe1ff */
[----:B------:R-:W-:Y:S02]  /*0a80*/  USHF.L.U32 UR11, UR10, 0xb, URZ ;  /* 0x0000000b0a0b7899 */ /* 0x000fe400080006ff */
[----:B------:R-:W-:Y:S02]  /*0a90*/  USHF.L.U32 UR10, UR10, 0x1, URZ ;  /* 0x000000010a0a7899 */ /* 0x000fe400080006ff */
[----:B-1----:R-:W-:Y:S02]  /*0aa0*/  ULEA UR5, UR5, UR6, 0x18 ;  /* 0x0000000605057291 */ /* 0x002fe4000f8ec0ff */
[----:B------:R-:W-:-:S04]  /*0ab0*/  UIADD3 UR6, UPT, UPT, -UR7, 0x100000, URZ ;  /* 0x0010000007067890 */ /* 0x000fc8000fffe1ff */
[----:B------:R-:W-:Y:S02]  /*0ac0*/  USHF.L.U32 UR7, UR6, 0xb, URZ ;  /* 0x0000000b06077899 */ /* 0x000fe400080006ff */
[----:B------:R-:W-:Y:S01]  /*0ad0*/  USHF.L.U32 UR6, UR6, 0x1, URZ ;  /* 0x0000000106067899 */ /* 0x000fe200080006ff */
[----:B------:R-:W1:Y:S03]  /*0ae0*/  FENCE.VIEW.ASYNC.S ;  /* 0x00000000000073c6 */ /* 0x000e660000000000 */
[----:B-1----:R4:W1:Y:S08]  /*0af0*/  SYNCS.EXCH.64 URZ, [UR5+0xf0], UR10 ;  /* 0x0000f00a05ff75b2 */ /* 0x0028700008000100 */
[----:B------:R4:W1:Y:S01]  /*0b00*/  SYNCS.EXCH.64 URZ, [UR5+0x100], UR6 ;  /* 0x0001000605ff75b2 */ /* 0x0008620008000100 */
[----:B------:R4:W1:Y:S01]  /*0b10*/  SYNCS.EXCH.64 URZ, [UR5+0xf8], UR10 ;  /* 0x0000f80a05ff75b2 */ /* 0x0008620008000100 */
[----:B------:R4:W1:Y:S02]  /*0b20*/  SYNCS.EXCH.64 URZ, [UR5+0x108], UR6 ;  /* 0x0001080605ff75b2 */ /* 0x0008640008000100 */
[----:B----4-:R-:W-:Y:S01]  /*0b30*/  NOP ;  /* 0x0000000000007918 */ /* 0x010fe20000000000 */
.L_x_13:
[----:B------:R-:W4:Y:S01]  /*0b40*/  SHFL.IDX PT, R2, R104, RZ, 0x1f ;  /* 0x00001fff68027589 */ /* 0x000f2200000e0000 */
[----:B------:R-:W-:Y:S01]  /*0b50*/  NOP ;  /* 0x0000000000007918 */ /* 0x000fe20000000000 */
[----:B----4-:R-:W-:-:S13]  /*0b60*/  ISETP.NE.AND P0, PT, R2, 0x5, PT ;  /* 0x000000050200780c */ /* 0x010fda0003f05270 */
[----:B------:R-:W-:Y:S05]  /*0b70*/  @P0 BRA `(.L_x_14) ;  /* 0x0000000000580947 */ /* 0x000fea0003800000 */
[----:B-1----:R-:W1:Y:S01]  /*0b80*/  S2UR UR6, SR_CgaCtaId ;  /* 0x00000000000679c3 */ /* 0x002e620000008800 */
        /* <DEDUP_REMOVED lines=12> */
[----:B-1----:R4:W1:Y:S01]  /*0c50*/  SYNCS.EXCH.64 URZ, [UR6+0x110], UR10 ;  /* 0x0001100a06ff75b2 */ /* 0x0028620008000100 */
[----:B------:R4:W1:Y:S01]  /*0c60*/  SYNCS.EXCH.64 URZ, [UR6+0x130], UR4 ;  /* 0x0001300406ff75b2 */ /* 0x0008620008000100 */
[----:B------:R4:W1:Y:S01]  /*0c70*/  SYNCS.EXCH.64 URZ, [UR6+0x118], UR10 ;  /* 0x0001180a06ff75b2 */ /* 0x0008620008000100 */
[----:B------:R4:W1:Y:S01]  /*0c80*/  SYNCS.EXCH.64 URZ, [UR6+0x138], UR4 ;  /* 0x0001380406ff75b2 */ /* 0x0008620008000100 */
[----:B------:R4:W1:Y:S01]  /*0c90*/  SYNCS.EXCH.64 URZ, [UR6+0x120], UR10 ;  /* 0x0001200a06ff75b2 */ /* 0x0008620008000100 */
[----:B------:R4:W1:Y:S01]  /*0ca0*/  SYNCS.EXCH.64 URZ, [UR6+0x140], UR4 ;  /* 0x0001400406ff75b2 */ /* 0x0008620008000100 */
[----:B------:R4:W1:Y:S01]  /*0cb0*/  SYNCS.EXCH.64 URZ, [UR6+0x128], UR10 ;  /* 0x0001280a06ff75b2 */ /* 0x0008620008000100 */
[----:B------:R4:W1:Y:S02]  /*0cc0*/  SYNCS.EXCH.64 URZ, [UR6+0x148], UR4 ;  /* 0x0001480406ff75b2 */ /* 0x0008640008000100 */
[----:B----4-:R-:W-:Y:S01]  /*0cd0*/  NOP ;  /* 0x0000000000007918 */ /* 0x010fe20000000000 */
.L_x_14:
        /* <DEDUP_REMOVED lines=14> */
[----:B------:R4:W1:Y:S01]  /*0dc0*/  SYNCS.EXCH.64 URZ, [UR5+0x160], UR6 ;  /* 0x0001600605ff75b2 */ /* 0x0008620008000100 */
[----:B------:R4:W1:Y:S01]  /*0dd0*/  SYNCS.EXCH.64 URZ, [UR5+0x158], UR6 ;  /* 0x0001580605ff75b2 */ /* 0x0008620008000100 */
[----:B------:R4:W1:Y:S02]  /*0de0*/  SYNCS.EXCH.64 URZ, [UR5+0x168], UR6 ;  /* 0x0001680605ff75b2 */ /* 0x0008640008000100 */
[----:B----4-:R-:W-:Y:S01]  /*0df0*/  NOP ;  /* 0x0000000000007918 */ /* 0x010fe20000000000 */
.L_x_15:
[----:B-1----:R-:W1:Y:S01]  /*0e00*/  S2UR UR5, SR_CTAID.X ;  /* 0x00000000000579c3 */ /* 0x002e620000002500 */
[----:B------:R-:W-:-:S05]  /*0e10*/  CS2R.32 R97, SR_CgaSize ;  /* 0x0000000000617805 */ /* 0x000fca0000008a00 */
[----:B------:R-:W-:-:S05]  /*0e20*/  IMAD R97, R97, -0xa0, RZ ;  /* 0xffffff6061617824 */ /* 0x000fca00078e02ff */
[----:B------:R-:W-:-:S14]  /*0e30*/  R2UR UR7, R97 ;  /* 0x00000000610772ca */ /* 0x000fdc00000e0000 */
[----:B------:R-:W4:Y:S01]  /*0e40*/  LDCU UR7, c[0x0][UR7+0x2b0] ;  /* 0x00005600070777ac */ /* 0x000f220008000800 */
[----:B------:R-:W-:Y:S01]  /*0e50*/  NOP ;  /* 0x0000000000007918 */ /* 0x000fe20000000000 */
[----:B------:R-:W-:-:S05]  /*0e60*/  CS2R.32 R97, SR_CgaSize ;  /* 0x0000000000617805 */ /* 0x000fca0000008a00 */
[----:B------:R-:W-:-:S05]  /*0e70*/  IMAD R97, R97, -0xa0, RZ ;  /* 0xffffff6061617824 */ /* 0x000fca00078e02ff */
[----:B------:R-:W-:-:S14]  /*0e80*/  R2UR UR6, R97 ;  /* 0x00000000610672ca */ /* 0x000fdc00000e0000 */
[----:B------:R-:W2:Y:S01]  /*0e90*/  LDCU UR6, c[0x0][UR6+0x2b4] ;  /* 0x00005680060677ac */ /* 0x000ea20008000800 */
[----:B------:R-:W3:Y:S08]  /*0ea0*/  S2UR UR4, SR_CTAID.Y ;  /* 0x00000000000479c3 */ /* 0x000ef00000002600 */
[----:B------:R-:W2:Y:S01]  /*0eb0*/  LDC R9, c[0x0][0xb24] ;  /* 0x0002c900ff097b82 */ /* 0x000ea20000000800 */
[----:B-1----:R-:W-:-:S02]  /*0ec0*/  I2FP.F32.U32 R5, UR5 ;  /* 0x0000000500057c45 */ /* 0x002fc40008201000 */
[----:B------:R-:W-:-:S05]  /*0ed0*/  CS2R.32 R3, SR_CgaSize ;  /* 0x0000000000037805 */ /* 0x000fca0000008a00 */
[----:B------:R-:W-:-:S06]  /*0ee0*/  IMAD R3, R3, -0xa0, RZ ;  /* 0xffffff6003037824 */ /* 0x000fcc00078e02ff */
[----:B------:R-:W1:Y:S01]  /*0ef0*/  LDC R3, c[0x0][R3+0x2a0] ;  /* 0x0000a80003037b82 */ /* 0x000e620000000800 */
[----:B------:R-:W-:Y:S01]  /*0f00*/  MOV R97, UR5 ;  /* 0x0000000500617c02 */ /* 0x000fe20008000f00 */
[----:B----4-:R-:W-:Y:S01]  /*0f10*/  FMUL R5, R5, UR7 ;  /* 0x0000000705057c20 */ /* 0x010fe20008400000 */
[----:B---3--:R-:W-:Y:S02]  /*0f20*/  I2FP.F32.U32 R4, UR4 ;  /* 0x0000000400047c45 */ /* 0x008fe40008201000 */
[----:B------:R-:W-:-:S05]  /*0f30*/  CS2R.32 R2, SR_CgaSize ;  /* 0x0000000000027805 */ /* 0x000fca0000008a00 */
[----:B------:R-:W-:-:S06]  /*0f40*/  IMAD R2, R2, -0xa0, RZ ;  /* 0xffffff6002027824 */ /* 0x000fcc00078e02ff */
[----:B------:R-:W3:Y:S01]  /*0f50*/  LDC R2, c[0x0][R2+0x2a4] ;  /* 0x0000a90002027b82 */ /* 0x000ee20000000800 */
[----:B------:R-:W4:Y:S01]  /*0f60*/  F2I.U32.TRUNC.NTZ R90, R5 ;  /* 0x00000005005a7305 */ /* 0x000f22000020f000 */
[----:B------:R-:W-:Y:S01]  /*0f70*/  MOV R91, UR4 ;  /* 0x00000004005b7c02 */ /* 0x000fe20008000f00 */
[----:B--2---:R-:W-:-:S05]  /*0f80*/  FMUL R4, R4, UR6 ;  /* 0x0000000604047c20 */ /* 0x004fca0008400000 */
[----:B------:R-:W-:Y:S01]  /*0f90*/  BAR.SYNC.DEFER_BLOCKING 0x0 ;  /* 0x0000000000007b1d */ /* 0x000fe20000010000 */
[----:B------:R-:W-:-:S05]  /*0fa0*/  ISETP.GE.AND P0, PT, R9, 0x1, PT ;  /* 0x000000010900780c */ /* 0x000fca0003f06270 */
[----:B------:R-:W2:Y:S02]  /*0fb0*/  F2I.U32.TRUNC.NTZ R79, R4 ;  /* 0x00000004004f7305 */ /* 0x000ea4000020f000 */
[----:B------:R-:W3:Y:S01]  /*0fc0*/  S2UR UR36, SR_CTAID.Z ;  /* 0x00000000002479c3 */ /* 0x000ee20000002700 */
[----:B----4-:R-:W-:-:S05]  /*0fd0*/  IADD3 R90, PT, PT, -R90, RZ, RZ ;  /* 0x000000ff5a5a7210 */ /* 0x010fca0007ffe1ff */
[----:B-1----:R-:W-:Y:S01]  /*0fe0*/  IMAD R90, R3, R90, UR5 ;  /* 0x00000005035a7e24 */ /* 0x002fe2000f8e025a */
[----:B--2---:R-:W-:-:S05]  /*0ff0*/  IADD3 R79, PT, PT, -R79, RZ, RZ ;  /* 0x000000ff4f4f7210 */ /* 0x004fca0007ffe1ff */
[----:B---3--:R-:W-:Y:S01]  /*1000*/  IMAD R79, R2, R79, UR4 ;  /* 0x00000004024f7e24 */ /* 0x008fe2000f8e024f */
[----:B------:R-:W-:Y:S06]  /*1010*/  @!P0 BRA `(.L_x_16) ;  /* 0x0000000000b88947 */ /* 0x000fec0003800000 */
[----:B------:R-:W1:Y:S01]  /*1020*/  LDC.64 R4, c[0x0][0xb18] ;  /* 0x0002c600ff047b82 */ /* 0x000e620000000a00 */
[----:B------:R-:W-:-:S07]  /*1030*/  ISETP.NE.AND P0, PT, R9, 0x1, PT ;  /* 0x000000010900780c */ /* 0x000fce0003f05270 */
[----:B------:R-:W2:Y:S08]  /*1040*/  LDC R10, c[0x0][0xb0c] ;  /* 0x0002c300ff0a7b82 */ /* 0x000eb00000000800 */
[----:B------:R-:W3:Y:S08]  /*1050*/  LDC R11, c[0x0][0x370] ;  /* 0x0000dc00ff0b7b82 */ /* 0x000ef00000000800 */
[----:B------:R-:W4:Y:S01]  /*1060*/  LDC R12, c[0x0][0x374] ;  /* 0x0000dd00ff0c7b82 */ /* 0x000f220000000800 */
[----:B-1----:R-:W-:-:S07]  /*1070*/  ISETP.NE.AND P1, PT, R4, 0x1, PT ;  /* 0x000000010400780c */ /* 0x002fce0003f25270 */
[----:B------:R-:W3:Y:S01]  /*1080*/  LDC.64 R6, c[0x0][0xb10] ;  /* 0x0002c400ff067b82 */ /* 0x000ee20000000a00 */
[----:B--2---:R-:W-:-:S07]  /*1090*/  ISETP.NE.AND P2, PT, R10, 0x1, PT ;  /* 0x000000010a00780c */ /* 0x004fce0003f45270 */
[----:B------:R-:W1:Y:S08]  /*10a0*/  LDC R8, c[0x0][0xb20] ;  /* 0x0002c800ff087b82 */ /* 0x000e700000000800 */
[----:B------:R-:W2:Y:S01]  /*10b0*/  LDC.64 R2, c[0x0][0xb28] ;  /* 0x0002ca00ff027b82 */ /* 0x000ea20000000a00 */
[----:B----4-:R-:W-:-:S04]  /*10c0*/  IMAD.HI.U32 R13, R12, R5, RZ ;  /* 0x000000050c0d7227 */ /* 0x010fc800078e00ff */
[----:B------:R-:W-:-:S04]  /*10d0*/  IMAD.HI.U32 R5, R91, R5, RZ ;  /* 0x000000055b057227 */ /* 0x000fc800078e00ff */
[----:B---3--:R-:W-:-:S04]  /*10e0*/  IMAD.HI.U32 R14, R11, R6, RZ ;  /* 0x000000060b0e7227 */ /* 0x008fc800078e00ff */
[----:B------:R-:W-:Y:S01]  /*10f0*/  IMAD.HI.U32 R16, R97, R6, RZ ;  /* 0x0000000661107227 */ /* 0x000fe200078e00ff */
[-C--:B------:R-:W-:Y:S02]  /*1100*/  @P2 SHF.R.U32.HI R11, RZ, R7.reuse, R14 ;  /* 0x00000007ff0b2219 */ /* 0x080fe4000001160e */
[-C--:B-1----:R-:W-:Y:S02]  /*1110*/  @P1 SHF.R.U32.HI R12, RZ, R8.reuse, R13 ;  /* 0x00000008ff0c1219 */ /* 0x082fe4000001160d */
[----:B------:R-:W-:Y:S02]  /*1120*/  SHF.R.U32.HI R8, RZ, R8, R5 ;  /* 0x00000008ff087219 */ /* 0x000fe40000011605 */
[----:B------:R-:W-:Y:S02]  /*1130*/  SHF.R.U32.HI R16, RZ, R7, R16 ;  /* 0x00000007ff107219 */ /* 0x000fe40000011610 */
[----:B------:R-:W-:Y:S01]  /*1140*/  SEL R5, R91, R8, !P1 ;  /* 0x000000085b057207 */ /* 0x000fe20004800000 */
[----:B--2---:R-:W-:Y:S01]  /*1150*/  IMAD.HI.U32 R14, R12, R2, RZ ;  /* 0x000000020c0e7227 */ /* 0x004fe200078e00ff */
[----:B------:R-:W-:-:S03]  /*1160*/  SEL R7, R97, R16, !P2 ;  /* 0x0000001061077207 */ /* 0x000fc60005000000 */
[----:B------:R-:W-:Y:S01]  /*1170*/  IMAD.HI.U32 R6, R11, R2, RZ ;  /* 0x000000020b067227 */ /* 0x000fe200078e00ff */
[----:B------:R-:W-:-:S04]  /*1180*/  @P0 SHF.R.U32.HI R12, RZ, R3, R14 ;  /* 0x00000003ff0c0219 */ /* 0x000fc8000001160e */
[----:B------:R-:W-:Y:S01]  /*1190*/  @P0 SHF.R.U32.HI R11, RZ, R3, R6 ;  /* 0x00000003ff0b0219 */ /* 0x000fe20000011606 */
[----:B------:R-:W-:-:S04]  /*11a0*/  IMAD R12, R12, R9, RZ ;  /* 0x000000090c0c7224 */ /* 0x000fc800078e02ff */
[----:B------:R-:W-:Y:S01]  /*11b0*/  IMAD R6, R11, R9, RZ ;  /* 0x000000090b067224 */ /* 0x000fe200078e02ff */
[----:B------:R-:W-:-:S04]  /*11c0*/  ISETP.GE.AND P1, PT, R5, R12, PT ;  /* 0x0000000c0500720c */ /* 0x000fc80003f26270 */
[----:B------:R-:W-:Y:S01]  /*11d0*/  ISETP.GE.OR P1, PT, R7, R6, P1 ;  /* 0x000000060700720c */ /* 0x000fe20000f26670 */
[----:B------:R-:W-:-:S05]  /*11e0*/  IMAD.HI.U32 R6, R5, R2, RZ ;  /* 0x0000000205067227 */ /* 0x000fca00078e00ff */
[----:B------:R-:W-:-:S04]  /*11f0*/  SHF.R.U32.HI R6, RZ, R3, R6 ;  /* 0x00000003ff067219 */ /* 0x000fc80000011606 */
[----:B------:R-:W-:-:S03]  /*1200*/  SEL R6, R5, R6, !P0 ;  /* 0x0000000605067207 */ /* 0x000fc60004000000 */
[----:B------:R-:W-:Y:S01]  /*1210*/  @!P1 IMAD.HI.U32 R8, R7, R2, RZ ;  /* 0x0000000207089227 */ /* 0x000fe200078e00ff */
[----:B------:R-:W-:-:S04]  /*1220*/  IADD3 R2, PT, PT, -R6, RZ, RZ ;  /* 0x000000ff06027210 */ /* 0x000fc80007ffe1ff */
[----:B------:R-:W-:Y:S01]  /*1230*/  @!P1 SHF.R.U32.HI R8, RZ, R3, R8 ;  /* 0x00000003ff089219 */ /* 0x000fe20000011608 */
[----:B------:R-:W-:-:S03]  /*1240*/  IMAD R2, R9, R2, R5 ;  /* 0x0000000209027224 */ /* 0x000fc600078e0205 */
[----:B------:R-:W-:Y:S02]  /*1250*/  @!P1 SEL R3, R7, R8, !P0 ;  /* 0x0000000807039207 */ /* 0x000fe40004000000 */
[----:B------:R-:W-:-:S03]  /*1260*/  IADD3 R8, PT, PT, -R5, RZ, RZ ;  /* 0x000000ff05087210 */ /* 0x000fc60007ffe1ff */
[--C-:B------:R-:W-:Y:S02]  /*1270*/  @!P1 IMAD.IADD R6, R6, 0x1, -R3.reuse ;  /* 0x0000000106069824 */ /* 0x100fe400078e0a03 */
[----:B------:R-:W-:Y:S01]  /*1280*/  @!P1 IMAD R3, R2, R11, R3 ;  /* 0x0000000b02039224 */ /* 0x000fe200078e0203 */
[----:B------:R-:W-:Y:S01]  /*1290*/  IADD3 R2, PT, PT, -R7, RZ, RZ ;  /* 0x000000ff07027210 */ /* 0x000fe20007ffe1ff */
[----:B------:R-:W-:Y:S02]  /*12a0*/  @!P1 IMAD R5, R6, R9, R7 ;  /* 0x0000000906059224 */ /* 0x000fe400078e0207 */
[----:B------:R-:W-:Y:S02]  /*12b0*/  IMAD R8, R4, R8, R91 ;  /* 0x0000000804087224 */ /* 0x000fe400078e025b */
[----:B------:R-:W-:Y:S02]  /*12c0*/  @!P1 IMAD.MOV.U32 R7, RZ, RZ, R3 ;  /* 0x000000ffff079224 */ /* 0x000fe400078e0003 */
[----:B------:R-:W-:-:S02]  /*12d0*/  IMAD R2, R10, R2, R97 ;  /* 0x000000020a027224 */ /* 0x000fc400078e0261 */
[----:B------:R-:W-:Y:S02]  /*12e0*/  IMAD R91, R5, R4, R8 ;  /* 0x00000004055b7224 */ /* 0x000fe400078e0208 */
[----:B------:R-:W-:Y:S02]  /*12f0*/  IMAD R97, R7, R10, R2 ;  /* 0x0000000a07617224 */ /* 0x000fe400078e0202 */
.L_x_16:
[----:B------:R-:W1:Y:S01]  /*1300*/  LDCU UR4, c[0x0][0xb30] ;  /* 0x00016600ff0477ac */ /* 0x000e620008000800 */
[----:B------:R-:W2:Y:S08]  /*1310*/  S2UR UR37, SR_CgaCtaId ;  /* 0x00000000002579c3 */ /* 0x000eb00000008800 */
[----:B------:R-:W3:Y:S01]  /*1320*/  LDC R40, c[0x0][0xb24] ;  /* 0x0002c900ff287b82 */ /* 0x000ee20000000800 */
[----:B-1----:R-:W-:-:S09]  /*1330*/  UISETP.NE.AND UP1, UPT, UR4, 0x1, UPT ;  /* 0x000000010400788c */ /* 0x002fd2000bf25270 */
[----:B--2---:R-:W-:Y:S05]  /*1340*/  BRA.U UP1, `(.L_x_17) ;  /* 0x0000000101407547 */ /* 0x004fea000b800000 */
[----:B------:R-:W1:Y:S08]  /*1350*/  LDC.64 R4, c[0x0][0xb10] ;  /* 0x0002c400ff047b82 */ /* 0x000e700000000a00 */
[----:B------:R-:W2:Y:S08]  /*1360*/  LDC.64 R2, c[0x0][0xb18] ;  /* 0x0002c600ff027b82 */ /* 0x000eb00000000a00 */
[----:B------:R-:W4:Y:S08]  /*1370*/  LDC R6, c[0x0][0xb20] ;  /* 0x0002c800ff067b82 */ /* 0x000f300000000800 */
[----:B------:R-:W3:Y:S01]  /*1380*/  LDC R8, c[0x0][0xb0c] ;  /* 0x0002c300ff087b82 */ /* 0x000ee20000000800 */
[----:B-1----:R-:W-:-:S05]  /*1390*/  IMAD.HI.U32 R4, R97, R4, RZ ;  /* 0x0000000461047227 */ /* 0x002fca00078e00ff */
[----:B------:R-:W-:Y:S01]  /*13a0*/  SHF.R.U32.HI R4, RZ, R5, R4 ;  /* 0x00000005ff047219 */ /* 0x000fe20000011604 */
[----:B--2---:R-:W-:Y:S01]  /*13b0*/  IMAD.HI.U32 R3, R91, R3, RZ ;  /* 0x000000035b037227 */ /* 0x004fe200078e00ff */
[----:B------:R-:W-:-:S04]  /*13c0*/  ISETP.NE.AND P0, PT, R2, 0x1, PT ;  /* 0x000000010200780c */ /* 0x000fc80003f05270 */
[----:B----4-:R-:W-:-:S04]  /*13d0*/  SHF.R.U32.HI R6, RZ, R6, R3 ;  /* 0x00000006ff067219 */ /* 0x010fc80000011603 */
[----:B------:R-:W-:Y:S02]  /*13e0*/  SEL R3, R91, R6, !P0 ;  /* 0x000000065b037207 */ /* 0x000fe40004000000 */
[----:B---3--:R-:W-:-:S04]  /*13f0*/  ISETP.NE.AND P1, PT, R8, 0x1, PT ;  /* 0x000000010800780c */ /* 0x008fc80003f25270 */
[----:B------:R-:W-:-:S05]  /*1400*/  SEL R4, R97, R4, !P1 ;  /* 0x0000000461047207 */ /* 0x000fca0004800000 */
[----:B------:R-:W-:Y:S02]  /*1410*/  IMAD.IADD R5, R3, 0x1, -R4 ;  /* 0x0000000103057824 */ /* 0x000fe400078e0a04 */
[----:B------:R-:W-:Y:S02]  /*1420*/  IMAD.IADD R3, R4, 0x1, -R3 ;  /* 0x0000000104037824 */ /* 0x000fe400078e0a03 */
[----:B------:R-:W-:Y:S02]  /*1430*/  IMAD R97, R5, R8, R97 ;  /* 0x0000000805617224 */ /* 0x000fe400078e0261 */
[----:B------:R-:W-:-:S07]  /*1440*/  IMAD R91, R3, R2, R91 ;  /* 0x00000002035b7224 */ /* 0x000fce00078e025b */
.L_x_17:
[----:B------:R-:W-:Y:S01]  /*1450*/  BAR.SYNC.DEFER_BLOCKING 0x0 ;  /* 0x0000000000007b1d */ /* 0x000fe20000010000 */
[----:B------:R-:W-:Y:S01]  /*1460*/  UISETP.NE.AND UP1, UPT, UR8, 0x2, UPT ;  /* 0x000000020800788c */ /* 0x000fe2000bf25270 */
[----:B------:R-:W-:Y:S02]  /*1470*/  ISETP.NE.OR P5, PT, R0, 0x2, !P5 ;  /* 0x000000020000780c */ /* 0x000fe40006fa5670 */
[----:B------:R-:W-:-:S06]  /*1480*/  LOP3.LUT R2, R101, 0x1f, RZ, 0xc0, !PT ;  /* 0x0000001f65027812 */ /* 0x000fcc00078ec0ff */
[----:B------:R-:W-:Y:S05]  /*1490*/  BRA.U UP1, `(.L_x_18) ;  /* 0x0000001501987547 */ /* 0x000fea000b800000 */
[----:B------:R-:W1:Y:S01]  /*14a0*/  LDCU UR13, c[0x0][0x38c] ;  /* 0x00007180ff0d77ac */ /* 0x000e620008000800 */
[----:B------:R-:W2:Y:S01]  /*14b0*/  LDC R9, c[0x0][0x370] ;  /* 0x0000dc00ff097b82 */ /* 0x000ea20000000800 */
[----:B------:R-:W-:Y:S01]  /*14c0*/  PLOP3.LUT P1, PT, PT, PT, UP2, 0x80, 0x8 ;  /* 0x000000000008781c */ /* 0x000fe20003f2f028 */
[----:B------:R-:W-:Y:S01]  /*14d0*/  IMAD.MOV.U32 R15, RZ, RZ, 0x1 ;  /* 0x00000001ff0f7424 */ /* 0x000fe200078e00ff */
[----:B------:R-:W-:Y:S01]  /*14e0*/  ISETP.EQ.OR P4, PT, R2, RZ, P5 ;  /* 0x000000ff0200720c */ /* 0x000fe20002f82670 */
[----:B------:R-:W-:Y:S01]  /*14f0*/  IMAD.MOV.U32 R14, RZ, RZ, RZ ;  /* 0x000000ffff0e7224 */ /* 0x000fe200078e00ff */
[----:B------:R-:W-:Y:S02]  /*1500*/  PLOP3.LUT P1, PT, P1, PT, PT, 0x8, 0x80 ;  /* 0x000000000080781c */ /* 0x000fe40000f2e170 */
[----:B------:R-:W-:Y:S01]  /*1510*/  CS2R R12, SRZ ;  /* 0x00000000000c7805 */ /* 0x000fe2000001ff00 */
[----:B------:R-:W-:Y:S01]  /*1520*/  IMAD.MOV.U32 R10, RZ, RZ, 0x1 ;  /* 0x00000001ff0a7424 */ /* 0x000fe200078e00ff */
[----:B------:R-:W4:Y:S01]  /*1530*/  LDC R0, c[0x0][0x374] ;  /* 0x0000dd00ff007b82 */ /* 0x000f220000000800 */
[----:B------:R-:W2:Y:S01]  /*1540*/  LDCU.64 UR22, c[0x0][0x348] ;  /* 0x00006900ff1677ac */ /* 0x000ea20008000a00 */
[----:B------:R-:W-:Y:S01]  /*1550*/  UMOV UR6, URZ ;  /* 0x000000ff00067c82 */ /* 0x000fe20008000000 */
[----:B-1----:R-:W-:-:S04]  /*1560*/  UIADD3 UR5, UPT, UPT, UR13, 0x7f, URZ ;  /* 0x0000007f0d057890 */ /* 0x002fc8000fffe0ff */
[----:B------:R-:W-:-:S04]  /*1570*/  USHF.R.S32.HI UR4, URZ, 0x1f, UR5 ;  /* 0x0000001fff047899 */ /* 0x000fc80008011405 */
[----:B------:R-:W-:-:S04]  /*1580*/  ULEA.HI UR4, UR4, UR5, URZ, 0x7 ;  /* 0x0000000504047291 */ /* 0x000fc8000f8f38ff */
[----:B------:R-:W-:Y:S02]  /*1590*/  USHF.R.S32.HI UR15, URZ, 0x7, UR4 ;  /* 0x00000007ff0f7899 */ /* 0x000fe40008011404 */
[----:B------:R-:W-:Y:S02]  /*15a0*/  UIADD3 UR4, UPT, UPT, UR13, -0x1, URZ ;  /* 0xffffffff0d047890 */ /* 0x000fe4000fffe0ff */
[----:B------:R-:W-:Y:S02]  /*15b0*/  UISETP.LT.U32.AND UP0, UPT, UR15, 0xd, UPT ;  /* 0x0000000d0f00788c */ /* 0x000fe4000bf01070 */
[----:B------:R-:W-:Y:S02]  /*15c0*/  UISETP.GE.U32.AND UP1, UPT, UR4, -0xff, UPT ;  /* 0xffffff010400788c */ /* 0x000fe4000bf26070 */
[----:B------:R-:W-:Y:S02]  /*15d0*/  USEL UR14, UR15, 0xd, UP0 ;  /* 0x0000000d0f0e7887 */ /* 0x000fe40008000000 */
[----:B------:R-:W-:-:S02]  /*15e0*/  UIADD3 UR13, UPT, UPT, UR13, 0xfe, URZ ;  /* 0x000000fe0d0d7890 */ /* 0x000fc4000fffe0ff */
[----:B------:R-:W-:Y:S02]  /*15f0*/  UIADD3 UR5, UPT, UPT, UR14, -0x1, URZ ;  /* 0xffffffff0e057890 */ /* 0x000fe4000fffe0ff */
[----:B------:R-:W-:-:S03]  /*1600*/  UIADD3 UR7, UPT, UPT, UR15, -UR14, URZ ;  /* 0x8000000e0f077290 */ /* 0x000fc6000fffe0ff */
[----:B------:R-:W-:-:S04]  /*1610*/  @UP1 UIADD3 UR5, UPT, UPT, UR14, URZ, URZ ;  /* 0x000000ff0e051290 */ /* 0x000fc8000fffe0ff */
[----:B--2---:R-:W-:-:S12]  /*1620*/  UIADD3 UR5, UPT, UPT, UR5, 0x1, URZ ;  /* 0x0000000105057890 */ /* 0x004fd8000fffe0ff */
.L_x_36:
[----:B------:R-:W-:Y:S01]  /*1630*/  UISETP.NE.AND UP0, UPT, UR37, URZ, UPT ;  /* 0x000000ff2500728c */ /* 0x000fe2000bf05270 */
[----:B------:R-:W1:Y:S08]  /*1640*/  S2UR UR37, SR_CgaCtaId ;  /* 0x00000000002579c3 */ /* 0x000e700000008800 */
[----:B------:R-:W-:Y:S05]  /*1650*/  BRA.U UP0, `(.L_x_19) ;  /* 0x0000000100347547 */ /* 0x000fea000b800000 */
[----:B------:R-:W2:Y:S01]  /*1660*/  S2R R2, SR_CgaCtaId ;  /* 0x0000000000027919 */ /* 0x000ea20000008800 */
[----:B------:R-:W-:-:S04]  /*1670*/  MOV R3, 0x400 ;  /* 0x0000040000037802 */ /* 0x000fc80000000f00 */
[----:B--2---:R-:W-:Y:S02]  /*1680*/  LEA R3, R2, R3, 0x18 ;  /* 0x0000000302037211 */ /* 0x004fe400078ec0ff */
[----:B------:R-:W-:-:S03]  /*1690*/  SHF.L.U32 R2, R10, 0x1f, RZ ;  /* 0x0000001f0a027819 */ /* 0x000fc600000006ff */
[----:B------:R-:W-:-:S04]  /*16a0*/  IMAD R3, R12, 0x8, R3 ;  /* 0x000000080c037824 */ /* 0x000fc800078e0203 */
[----:B------:R-:W2:Y:S02]  /*16b0*/  SYNCS.PHASECHK.TRANS64.TRYWAIT P0, [R3+URZ+0x160], R2 ;  /* 0x00016002030075a7 */ /* 0x000ea400080011ff */
[----:B--2---:R-:W-:Y:S05]  /*16c0*/  @!P0 BRA `(.L_x_20) ;  /* 0x0000005000388947 */ /* 0x004fea0003800000 */
.L_x_105:
[----:B------:R-:W-:Y:S01]  /*16d0*/  VIADD R12, R12, 0x1 ;  /* 0x000000010c0c7836 */ /* 0x000fe20000000000 */
[----:B------:R2:W-:Y:S04]  /*16e0*/  SYNCS.ARRIVE.TRANS64.A1T0 RZ, [R3+URZ+0x150], RZ ;  /* 0x000150ff03ff79a7 */ /* 0x0005e800081000ff */
[----:B------:R-:W-:-:S04]  /*16f0*/  ISETP.NE.AND P0, PT, R12, 0x2, PT ;  /* 0x000000020c00780c */ /* 0x000fc80003f05270 */
[----:B------:R-:W-:Y:S02]  /*1700*/  SEL R12, R12, RZ, P0 ;  /* 0x000000ff0c0c7207 */ /* 0x000fe40000000000 */
[----:B--2---:R-:W-:-:S04]  /*1710*/  SEL R3, RZ, 0x1, P0 ;  /* 0x00000001ff037807 */ /* 0x004fc80000000000 */
[----:B------:R-:W-:-:S07]  /*1720*/  LOP3.LUT R10, R10, R3, RZ, 0x3c, !PT ;  /* 0x000000030a0a7212 */ /* 0x000fce00078e3cff */
.L_x_19:
[----:B------:R-:W-:Y:S01]  /*1730*/  UMOV UR4, 0x400 ;  /* 0x0000040000047882 */ /* 0x000fe20000000000 */
[----:B------:R-:W-:Y:S01]  /*1740*/  SHF.L.U32 R2, R15, 0x1f, RZ ;  /* 0x0000001f0f027819 */ /* 0x000fe200000006ff */
[----:B-1----:R-:W-:Y:S01]  /*1750*/  ULEA UR4, UR37, UR4, 0x18 ;  /* 0x0000000425047291 */ /* 0x002fe2000f8ec0ff */
[----:B------:R-:W-:Y:S01]  /*1760*/  R2UR UR34, R97 ;  /* 0x00000000612272ca */ /* 0x000fe200000e0000 */
[----:B------:R-:W-:Y:S01]  /*1770*/  UISETP.GE.U32.AND UP0, UPT, UR13, 0xff, UPT ;  /* 0x000000ff0d00788c */ /* 0x000fe2000bf06070 */
[----:B------:R-:W-:Y:S01]  /*1780*/  R2UR UR11, R91 ;  /* 0x000000005b0b72ca */ /* 0x000fe200000e0000 */
[----:B------:R-:W-:Y:S01]  /*1790*/  ULEA UR8, UR6, UR4, 0x3 ;  /* 0x0000000406087291 */ /* 0x000fe2000f8e18ff */
[----:B------:R-:W-:-:S08]  /*17a0*/  UMOV UR24, URZ ;  /* 0x000000ff00187c82 */ /* 0x000fd00008000000 */
[----:B------:R1:W2:Y:S01]  /*17b0*/  SYNCS.PHASECHK.TRANS64.TRYWAIT P0, [UR8+0x68], R2 ;  /* 0x00006802ff0075a7 */ /* 0x0002a20008001108 */
[----:B------:R-:W-:Y:S02]  /*17c0*/  USHF.L.U32 UR34, UR34, 0x6, URZ ;  /* 0x0000000622227899 */ /* 0x000fe400080006ff */
[----:B------:R-:W-:Y:S01]  /*17d0*/  USHF.L.U32 UR11, UR11, 0x6, URZ ;  /* 0x000000060b0b7899 */ /* 0x000fe200080006ff */
[----:B------:R-:W-:Y:S11]  /*17e0*/  BRA.U !UP0, `(.L_x_21) ;  /* 0x0000000108a47547 */ /* 0x000ff6000b800000 */
[----:B------:R-:W-:Y:S01]  /*17f0*/  UMOV UR16, URZ ;  /* 0x000000ff00107c82 */ /* 0x000fe20008000000 */
[----:B------:R-:W-:-:S05]  /*1800*/  UMOV UR17, UR6 ;  /* 0x0000000600117c82 */ /* 0x000fca0008000000 */
.L_x_26:
[----:B-1----:R-:W-:Y:S01]  /*1810*/  ULEA UR33, UR17, UR4, 0x3 ;  /* 0x0000000411217291 */ /* 0x002fe2000f8e18ff */
[----:B--2---:R-:W-:Y:S01]  /*1820*/  @!P5 MOV R3, 0x4000 ;  /* 0x000040000003d802 */ /* 0x004fe20000000f00 */
[----:B--2---:R-:W-:Y:S10]  /*1830*/  @P0 BRA `(.L_x_22) ;  /* 0x00000000000c0947 */ /* 0x004ff40003800000 */
[----:B------:R-:W-:-:S04]  /*1840*/  SHF.L.U32 R5, R15, 0x1f, RZ ;  /* 0x0000001f0f057819 */ /* 0x000fc800000006ff */
[----:B------:R-:W2:Y:S02]  /*1850*/  SYNCS.PHASECHK.TRANS64.TRYWAIT P0, [UR33+0x68], R5 ;  /* 0x00006805ff0075a7 */ /* 0x000ea40008001121 */
[----:B--2---:R-:W-:Y:S05]  /*1860*/  @!P0 BRA `(.L_x_23) ;  /* 0x0000004c00e48947 */ /* 0x004fea0003800000 */
.L_x_22:
[----:B------:R2:W-:Y:S01]  /*1870*/  @!P5 SYNCS.ARRIVE.TRANS64 RZ, [UR33], R3 ;  /* 0x00000003ffffd9a7 */ /* 0x0005e20008000021 */
[----:B------:R-:W-:Y:S04]  /*1880*/  BSSY.RECONVERGENT B0, `(.L_x_24) ;  /* 0x0000003000007945 */ /* 0x000fe80003800200 */
[----:B------:R-:W-:Y:S05]  /*1890*/  @P4 BRA `(.L_x_25) ;  /* 0x0000000000044947 */ /* 0x000fea0003800000 */
[----:B------:R-:W-:Y:S05]  /*18a0*/  BPT.TRAP 0x1 ;  /* 0x000000040000795c */ /* 0x000fea0000300000 */
.L_x_25:
[----:B------:R-:W-:Y:S05]  /*18b0*/  BSYNC.RECONVERGENT B0 ;  /* 0x0000000000007941 */ /* 0x000fea0003800200 */
.L_x_24:
[----:B------:R-:W-:Y:S02]  /*18c0*/  UIADD3 UR6, UPT, UPT, UR17, 0x1, URZ ;  /* 0x0000000111067890 */ /* 0x000fe4000fffe0ff */
[----:B------:R-:W-:Y:S02]  /*18d0*/  UIADD3 UR26, UP1, UPT, UR22, 0x80, URZ ;  /* 0x00000080161a7890 */ /* 0x000fe4000ff3e0ff */
[----:B------:R-:W-:Y:S02]  /*18e0*/  UISETP.NE.AND UP0, UPT, UR6, 0xd, UPT ;  /* 0x0000000d0600788c */ /* 0x000fe4000bf05270 */
[----:B------:R-:W-:Y:S02]  /*18f0*/  USHF.L.U32 UR35, UR16, 0x7, URZ ;  /* 0x0000000710237899 */ /* 0x000fe400080006ff */
[----:B------:R-:W-:Y:S02]  /*1900*/  USEL UR9, URZ, 0x1, UP0 ;  /* 0x00000001ff097887 */ /* 0x000fe40008000000 */
[----:B------:R-:W-:-:S02]  /*1910*/  USEL UR6, UR6, URZ, UP0 ;  /* 0x000000ff06067287 */ /* 0x000fc40008000000 */
[----:B------:R-:W-:Y:S02]  /*1920*/  UIADD3 UR20, UP0, UPT, UR22, 0x180, URZ ;  /* 0x0000018016147890 */ /* 0x000fe4000ff1e0ff */
[----:B------:R-:W-:Y:S01]  /*1930*/  ULEA UR8, UR6, UR4, 0x3 ;  /* 0x0000000406087291 */ /* 0x000fe2000f8e18ff */
[----:B------:R-:W-:Y:S01]  /*1940*/  LOP3.LUT R15, R15, UR9, RZ, 0x3c, !PT ;  /* 0x000000090f0f7c12 */ /* 0x000fe2000f8e3cff */
[----:B------:R-:W-:Y:S02]  /*1950*/  UIADD3.X UR27, UPT, UPT, URZ, UR23, URZ, UP1, !UPT ;  /* 0x00000017ff1b7290 */ /* 0x000fe40008ffe4ff */
[----:B------:R-:W-:Y:S01]  /*1960*/  UIADD3.X UR21, UPT, UPT, URZ, UR23, URZ, UP0, !UPT ;  /* 0x00000017ff157290 */ /* 0x000fe200087fe4ff */
[----:B-1----:R-:W-:Y:S01]  /*1970*/  SHF.L.U32 R2, R15, 0x1f, RZ ;  /* 0x0000001f0f027819 */ /* 0x002fe200000006ff */
[----:B------:R-:W-:Y:S01]  /*1980*/  UMOV UR18, 0x0 ;  /* 0x0000000000127882 */ /* 0x000fe20000000000 */
[----:B------:R-:W-:Y:S01]  /*1990*/  UMOV UR19, 0x10000000 ;  /* 0x1000000000137882 */ /* 0x000fe20000000000 */
[----:B------:R-:W-:Y:S01]  /*19a0*/  UMOV UR12, UR36 ;  /* 0x00000024000c7c82 */ /* 0x000fe20008000000 */
[----:B------:R1:W1:Y:S01]  /*19b0*/  SYNCS.PHASECHK.TRANS64.TRYWAIT P0, [UR8+0x68], R2 ;  /* 0x00006802ff0075a7 */ /* 0x0002620008001108 */
[----:B------:R-:W-:Y:S01]  /*19c0*/  ULEA UR8, UR17, UR4, 0xd ;  /* 0x0000000411087291 */ /* 0x000fe2000f8e68ff */
[----:B------:R-:W-:Y:S01]  /*19d0*/  UMOV UR9, UR33 ;  /* 0x0000002100097c82 */ /* 0x000fe20008000000 */
[----:B------:R-:W-:-:S02]  /*19e0*/  UMOV UR10, UR35 ;  /* 0x00000023000a7c82 */ /* 0x000fc40008000000 */
[----:B------:R-:W-:Y:S02]  /*19f0*/  UIADD3 UR32, UPT, UPT, UR8, 0x2400, URZ ;  /* 0x0000240008207890 */ /* 0x000fe4000fffe0ff */
[----:B------:R-:W-:Y:S02]  /*1a00*/  UIADD3 UR8, UPT, UPT, UR8, 0x1c400, URZ ;  /* 0x0001c40008087890 */ /* 0x000fe4000fffe0ff */
[----:B------:R-:W-:Y:S01]  /*1a10*/  UIADD3 UR16, UPT, UPT, UR16, 0x1, URZ ;  /* 0x0000000110107890 */ /* 0x000fe2000fffe0ff */
[----:B------:R-:W-:Y:S01]  /*1a20*/  UMOV UR24, UR5 ;  /* 0x0000000500187c82 */ /* 0x000fe20008000000 */
[----:B------:R-:W-:Y:S02]  /*1a30*/  UMOV UR17, UR6 ;  /* 0x0000000600117c82 */ /* 0x000fe40008000000 */
[----:B------:R-:W-:Y:S01]  /*1a40*/  UISETP.NE.AND UP0, UPT, UR16, UR5, UPT ;  /* 0x000000051000728c */ /* 0x000fe2000bf05270 */
[----:B------:R1:W-:Y:S02]  /*1a50*/  UTMALDG.3D [UR32], [UR26], desc[UR18] ;  /* 0x000012201a0075b4 */ /* 0x0003e40008011000 */
[----:B------:R1:W-:Y:S06]  /*1a60*/  UTMALDG.3D [UR8], [UR20], desc[UR18] ;  /* 0x00001208140075b4 */ /* 0x0003ec0008011000 */
[----:B------:R-:W-:Y:S05]  /*1a70*/  BRA.U UP0, `(.L_x_26) ;  /* 0xfffffffd00647547 */ /* 0x000fea000b83ffff */
.L_x_21:
[----:B-1----:R-:W-:Y:S01]  /*1a80*/  ULEA UR8, UR6, UR4, 0x3 ;  /* 0x0000000406087291 */ /* 0x002fe2000f8e18ff */
[----:B------:R-:W-:Y:S01]  /*1a90*/  SHF.L.U32 R2, R15, 0x1f, RZ ;  /* 0x0000001f0f027819 */ /* 0x000fe200000006ff */
[----:B------:R-:W-:Y:S01]  /*1aa0*/  @!P1 SYNCS.ARRIVE.TRANS64.A1T0 RZ, [UR4+0xe8], RZ ;  /* 0x0000e8ffffff99a7 */ /* 0x000fe20008100004 */
[----:B------:R-:W-:-:S06]  /*1ab0*/  UISETP.GT.AND UP0, UPT, UR15, UR14, UPT ;  /* 0x0000000e0f00728c */ /* 0x000fcc000bf04270 */
[----:B--2---:R1:W2:Y:S03]  /*1ac0*/  SYNCS.PHASECHK.TRANS64.TRYWAIT P0, [UR8+0x68], R2 ;  /* 0x00006802ff0075a7 */ /* 0x0042a60008001108 */
[----:B------:R-:W-:Y:S05]  /*1ad0*/  BRA.U !UP0, `(.L_x_27) ;  /* 0x0000000108a87547 */ /* 0x000fea000b800000 */
[----:B------:R-:W-:Y:S01]  /*1ae0*/  UIADD3 UR21, UPT, UPT, UR7, UR24, URZ ;  /* 0x0000001807157290 */ /* 0x000fe2000fffe0ff */
[----:B------:R-:W-:-:S11]  /*1af0*/  UMOV UR25, UR6 ;  /* 0x0000000600197c82 */ /* 0x000fd60008000000 */
.L_x_32:
[----:B-1----:R-:W-:Y:S01]  /*1b00*/  ULEA UR17, UR25, UR4, 0x3 ;  /* 0x0000000419117291 */ /* 0x002fe2000f8e18ff */
[----:B--2---:R-:W-:Y:S01]  /*1b10*/  @!P5 MOV R3, 0x4000 ;  /* 0x000040000003d802 */ /* 0x004fe20000000f00 */
[----:B--2---:R-:W-:Y:S10]  /*1b20*/  @P0 BRA `(.L_x_28) ;  /* 0x00000000000c0947 */ /* 0x004ff40003800000 */
[----:B------:R-:W-:-:S04]  /*1b30*/  SHF.L.U32 R5, R15, 0x1f, RZ ;  /* 0x0000001f0f057819 */ /* 0x000fc800000006ff */
[----:B------:R-:W2:Y:S02]  /*1b40*/  SYNCS.PHASECHK.TRANS64.TRYWAIT P0, [UR17+0x68], R5 ;  /* 0x00006805ff0075a7 */ /* 0x000ea40008001111 */
[----:B--2---:R-:W-:Y:S05]  /*1b50*/  @!P0 BRA `(.L_x_29) ;  /* 0x0000004c00408947 */ /* 0x004fea0003800000 */
.L_x_28:
[----:B------:R2:W-:Y:S01]  /*1b60*/  @!P5 SYNCS.ARRIVE.TRANS64 RZ, [UR17], R3 ;  /* 0x00000003ffffd9a7 */ /* 0x0005e20008000011 */
[----:B------:R-:W-:Y:S04]  /*1b70*/  BSSY.RECONVERGENT B0, `(.L_x_30) ;  /* 0x0000003000007945 */ /* 0x000fe80003800200 */
[----:B------:R-:W-:Y:S05]  /*1b80*/  @P4 BRA `(.L_x_31) ;  /* 0x0000000000044947 */ /* 0x000fea0003800000 */
[----:B------:R-:W-:Y:S05]  /*1b90*/  BPT.TRAP 0x1 ;  /* 0x000000040000795c */ /* 0x000fea0000300000 */
.L_x_31:
[----:B------:R-:W-:Y:S05]  /*1ba0*/  BSYNC.RECONVERGENT B0 ;  /* 0x0000000000007941 */ /* 0x000fea0003800200 */
.L_x_30:
        /* <DEDUP_REMOVED lines=20> */
[----:B------:R-:W-:Y:S01]  /*1cf0*/  UIADD3 UR8, UPT, UPT, UR8, 0x1c400, URZ ;  /* 0x0001c40008087890 */ /* 0x000fe2000fffe0ff */
[----:B------:R-:W-:Y:S01]  /*1d00*/  UMOV UR9, UR17 ;  /* 0x0000001100097c82 */ /* 0x000fe20008000000 */
[----:B------:R-:W-:Y:S01]  /*1d10*/  UMOV UR10, UR19 ;  /* 0x00000013000a7c82 */ /* 0x000fe20008000000 */
[----:B------:R-:W-:Y:S01]  /*1d20*/  UIADD3 UR24, UPT, UPT, UR24, 0x1, URZ ;  /* 0x0000000118187890 */ /* 0x000fe2000fffe0ff */
[----:B------:R-:W-:-:S03]  /*1d30*/  UMOV UR25, UR6 ;  /* 0x0000000600197c82 */ /* 0x000fc60008000000 */
[----:B------:R1:W-:Y:S01]  /*1d40*/  UTMALDG.3D [UR16], [UR30], desc[UR26] ;  /* 0x00001a101e0075b4 */ /* 0x0003e20008011000 */
[----:B------:R-:W-:Y:S01]  /*1d50*/  UISETP.NE.AND UP0, UPT, UR24, UR21, UPT ;  /* 0x000000151800728c */ /* 0x000fe2000bf05270 */
[----:B------:R1:W-:Y:S08]  /*1d60*/  UTMALDG.3D [UR8], [UR28], desc[UR26] ;  /* 0x00001a081c0075b4 */ /* 0x0003f00008011000 */
[----:B------:R-:W-:Y:S05]  /*1d70*/  BRA.U UP0, `(.L_x_32) ;  /* 0xfffffffd00607547 */ /* 0x000fea000b83ffff */
.L_x_27:
[C---:B-1----:R-:W-:Y:S01]  /*1d80*/  LEA R2, R14.reuse, UR4, 0x3 ;  /* 0x000000040e027c11 */ /* 0x042fe2000f8e18ff */
[----:B------:R-:W-:Y:S01]  /*1d90*/  NOP ;  /* 0x0000000000007918 */ /* 0x000fe20000000000 */
[----:B--2---:R-:W-:Y:S02]  /*1da0*/  SHF.L.U32 R3, R13, 0x1f, RZ ;  /* 0x0000001f0d037819 */ /* 0x004fe400000006ff */
[----:B------:R-:W-:Y:S02]  /*1db0*/  LEA R4, R14, UR4, 0x4 ;  /* 0x000000040e047c11 */ /* 0x000fe4000f8e20ff */
[----:B------:R-:W1:Y:S02]  /*1dc0*/  SYNCS.PHASECHK.TRANS64.TRYWAIT P0, [R2+URZ+0xf0], R3 ;  /* 0x0000f003020075a7 */ /* 0x000e6400080011ff */
[----:B-1----:R-:W-:Y:S05]  /*1dd0*/  @!P0 BRA `(.L_x_33) ;  /* 0x0000004800b88947 */ /* 0x002fea0003800000 */
.L_x_108:
[----:B------:R-:W2:Y:S01]  /*1de0*/  LDS.128 R4, [R4+0x180] ;  /* 0x0001800004047984 */ /* 0x000ea20000000c00 */
[----:B---3--:R-:W-:Y:S01]  /*1df0*/  ISETP.GE.AND P0, PT, R40, 0x1, PT ;  /* 0x000000012800780c */ /* 0x008fe20003f06270 */
[----:B-1----:R-:W-:Y:S01]  /*1e00*/  VIADD R2, R2, 0x100 ;  /* 0x0000010002027836 */ /* 0x002fe20000000000 */
[----:B------:R-:W-:Y:S01]  /*1e10*/  @!PT LDS RZ, [RZ] ;  /* 0x00000000fffff984 */ /* 0x000fe20000000800 */
[----:B------:R-:W-:Y:S01]  /*1e20*/  @!PT LDS RZ, [RZ] ;  /* 0x00000000fffff984 */ /* 0x000fe20000000800 */
[----:B------:R-:W-:Y:S01]  /*1e30*/  @!PT LDS RZ, [RZ] ;  /* 0x00000000fffff984 */ /* 0x000fe20000000800 */
[----:B------:R-:W-:Y:S01]  /*1e40*/  @!PT LDS RZ, [RZ] ;  /* 0x00000000fffff984 */ /* 0x000fe20000000800 */
[----:B------:R1:W-:Y:S06]  /*1e50*/  MEMBAR.ALL.CTA ;  /* 0x0000000000007992 */ /* 0x0003ec0000008000 */
[----:B-1----:R-:W1:Y:S01]  /*1e60*/  FENCE.VIEW.ASYNC.S ;  /* 0x00000000000073c6 */ /* 0x002e620000000000 */
[----:B------:R-:W-:-:S04]  /*1e70*/  PRMT R2, RZ, 0x654, R2 ;  /* 0x00000654ff027816 */ /* 0x000fc80000000002 */
[----:B-1----:R1:W-:Y:S01]  /*1e80*/  SYNCS.ARRIVE.TRANS64.RED.A1T0 RZ, [R2+URZ], RZ ;  /* 0x000000ff02ff79a7 */ /* 0x0023e200081004ff */
[----:B--2---:R-:W-:-:S13]  /*1e90*/  LOP3.LUT P2, RZ, R6, 0x1, RZ, 0xc0, !PT ;  /* 0x0000000106ff7812 */ /* 0x004fda000784c0ff */
[----:B------:R-:W-:Y:S01]  /*1ea0*/  @P2 SHF.R.U32.HI R3, RZ, 0x10, R5 ;  /* 0x00000010ff032819 */ /* 0x000fe20000011605 */
[----:B------:R-:W-:Y:S01]  /*1eb0*/  VOTEU.ANY UP0, P2 ;  /* 0x0000000000ff7886 */ /* 0x000fe20001000100 */
[----:B------:R-:W-:Y:S02]  /*1ec0*/  @P2 MOV R11, R4 ;  /* 0x00000004000b2202 */ /* 0x000fe40000000f00 */
[----:B------:R-:W-:Y:S02]  /*1ed0*/  @P2 R2UR.BROADCAST UR8, R3 ;  /* 0x00000000030822ca */ /* 0x000fe400008e0000 */
[----:B------:R-:W-:-:S11]  /*1ee0*/  @P2 LOP3.LUT R8, R5, 0xffff, RZ, 0xc0, !PT ;  /* 0x0000ffff05082812 */ /* 0x000fd600078ec0ff */
[----:B------:R-:W-:Y:S01]  /*1ef0*/  @UP0 UMOV UR36, UR8 ;  /* 0x0000000800240c82 */ /* 0x000fe20008000000 */
[----:B-1----:R-:W-:Y:S05]  /*1f00*/  @!P0 BRA `(.L_x_34) ;  /* 0x0000000000b88947 */ /* 0x002fea0003800000 */
[----:B------:R-:W4:Y:S01]  /*1f10*/  LDC.64 R4, c[0x0][0xb18] ;  /* 0x0002c600ff047b82 */ /* 0x000f220000000a00 */
[----:B------:R-:W-:-:S07]  /*1f20*/  ISETP.NE.AND P3, PT, R40, 0x1, PT ;  /* 0x000000012800780c */ /* 0x000fce0003f65270 */
[----:B------:R-:W1:Y:S08]  /*1f30*/  LDC.64 R6, c[0x0][0xb10] ;  /* 0x0002c400ff067b82 */ /* 0x000e700000000a00 */
[----:B------:R-:W2:Y:S08]  /*1f40*/  LDC R16, c[0x0][0xb20] ;  /* 0x0002c800ff107b82 */ /* 0x000eb00000000800 */
[----:B------:R-:W3:Y:S01]  /*1f50*/  LDC R18, c[0x0][0xb0c] ;  /* 0x0002c300ff127b82 */ /* 0x000ee20000000800 */
[----:B----4-:R-:W-:Y:S01]  /*1f60*/  IMAD.HI.U32 R17, R0, R5, RZ ;  /* 0x0000000500117227 */ /* 0x010fe200078e00ff */
[----:B------:R-:W-:-:S03]  /*1f70*/  ISETP.NE.AND P0, PT, R4, 0x1, PT ;  /* 0x000000010400780c */ /* 0x000fc60003f05270 */
[----:B------:R-:W-:-:S03]  /*1f80*/  IMAD.HI.U32 R5, R8, R5, RZ ;  /* 0x0000000508057227 */ /* 0x000fc600078e00ff */
[----:B------:R-:W4:Y:S01]  /*1f90*/  LDC.64 R2, c[0x0][0xb28] ;  /* 0x0002ca00ff027b82 */ /* 0x000f220000000a00 */
[----:B-1----:R-:W-:-:S04]  /*1fa0*/  IMAD.HI.U32 R20, R9, R6, RZ ;  /* 0x0000000609147227 */ /* 0x002fc800078e00ff */
[----:B------:R-:W-:Y:S01]  /*1fb0*/  IMAD.HI.U32 R22, R11, R6, RZ ;  /* 0x000000060b167227 */ /* 0x000fe200078e00ff */
[----:B------:R-:W-:Y:S02]  /*1fc0*/  SHF.R.U32.HI R20, RZ, R7, R20 ;  /* 0x00000007ff147219 */ /* 0x000fe40000011614 */
[-C--:B--2---:R-:W-:Y:S02]  /*1fd0*/  SHF.R.U32.HI R17, RZ, R16.reuse, R17 ;  /* 0x00000010ff117219 */ /* 0x084fe40000011611 */
[----:B------:R-:W-:Y:S02]  /*1fe0*/  SHF.R.U32.HI R5, RZ, R16, R5 ;  /* 0x00000010ff057219 */ /* 0x000fe40000011605 */
[----:B------:R-:W-:Y:S02]  /*1ff0*/  SEL R17, R0, R17, !P0 ;  /* 0x0000001100117207 */ /* 0x000fe40004000000 */
[----:B------:R-:W-:Y:S02]  /*2000*/  SHF.R.U32.HI R22, RZ, R7, R22 ;  /* 0x00000007ff167219 */ /* 0x000fe40000011616 */
[----:B---3--:R-:W-:-:S02]  /*2010*/  ISETP.NE.AND P1, PT, R18, 0x1, PT ;  /* 0x000000011200780c */ /* 0x008fc40003f25270 */
[----:B------:R-:W-:Y:S02]  /*2020*/  SEL R5, R8, R5, !P0 ;  /* 0x0000000508057207 */ /* 0x000fe40004000000 */
[----:B------:R-:W-:Y:S02]  /*2030*/  SEL R19, R9, R20, !P1 ;  /* 0x0000001409137207 */ /* 0x000fe40004800000 */
[----:B------:R-:W-:Y:S01]  /*2040*/  SEL R7, R11, R22, !P1 ;  /* 0x000000160b077207 */ /* 0x000fe20004800000 */
[----:B----4-:R-:W-:-:S04]  /*2050*/  IMAD.HI.U32 R20, R17, R2, RZ ;  /* 0x0000000211147227 */ /* 0x010fc800078e00ff */
[----:B------:R-:W-:Y:S01]  /*2060*/  IMAD.HI.U32 R6, R19, R2, RZ ;  /* 0x0000000213067227 */ /* 0x000fe200078e00ff */
[----:B------:R-:W-:-:S04]  /*2070*/  @P3 SHF.R.U32.HI R17, RZ, R3, R20 ;  /* 0x00000003ff113219 */ /* 0x000fc80000011614 */
[----:B------:R-:W-:Y:S01]  /*2080*/  @P3 SHF.R.U32.HI R19, RZ, R3, R6 ;  /* 0x00000003ff133219 */ /* 0x000fe20000011606 */
[----:B------:R-:W-:-:S04]  /*2090*/  IMAD R17, R40, R17, RZ ;  /* 0x0000001128117224 */ /* 0x000fc800078e02ff */
[----:B------:R-:W-:Y:S01]  /*20a0*/  IMAD R6, R40, R19, RZ ;  /* 0x0000001328067224 */ /* 0x000fe200078e02ff */
[C---:B------:R-:W-:Y:S02]  /*20b0*/  ISETP.GE.AND P0, PT, R5.reuse, R17, PT ;  /* 0x000000110500720c */ /* 0x040fe40003f06270 */
[----:B------:R-:W-:Y:S02]  /*20c0*/  IADD3 R17, PT, PT, -R5, RZ, RZ ;  /* 0x000000ff05117210 */ /* 0x000fe40007ffe1ff */
[----:B------:R-:W-:Y:S01]  /*20d0*/  ISETP.GE.OR P0, PT, R7, R6, P0 ;  /* 0x000000060700720c */ /* 0x000fe20000706670 */
[----:B------:R-:W-:-:S04]  /*20e0*/  IMAD.HI.U32 R6, R5, R2, RZ ;  /* 0x0000000205067227 */ /* 0x000fc800078e00ff */
[----:B------:R-:W-:Y:S01]  /*20f0*/  IMAD R8, R4, R17, R8 ;  /* 0x0000001104087224 */ /* 0x000fe200078e0208 */
[----:B------:R-:W-:-:S04]  /*2100*/  SHF.R.U32.HI R6, RZ, R3, R6 ;  /* 0x00000003ff067219 */ /* 0x000fc80000011606 */
[----:B------:R-:W-:-:S03]  /*2110*/  SEL R6, R5, R6, !P3 ;  /* 0x0000000605067207 */ /* 0x000fc60005800000 */
[----:B------:R-:W-:-:S04]  /*2120*/  @!P0 IMAD.HI.U32 R16, R7, R2, RZ ;  /* 0x0000000207108227 */ /* 0x000fc800078e00ff */
[----:B------:R-:W-:Y:S01]  /*2130*/  IMAD.MOV R2, RZ, RZ, -R6 ;  /* 0x000000ffff027224 */ /* 0x000fe200078e0a06 */
[----:B------:R-:W-:-:S03]  /*2140*/  @!P0 SHF.R.U32.HI R16, RZ, R3, R16 ;  /* 0x00000003ff108219 */ /* 0x000fc60000011610 */
[----:B------:R-:W-:Y:S01]  /*2150*/  IMAD R2, R40, R2, R5 ;  /* 0x0000000228027224 */ /* 0x000fe200078e0205 */
[----:B------:R-:W-:-:S05]  /*2160*/  @!P0 SEL R3, R7, R16, !P3 ;  /* 0x0000001007038207 */ /* 0x000fca0005800000 */
[--C-:B------:R-:W-:Y:S02]  /*2170*/  @!P0 IMAD.IADD R6, R6, 0x1, -R3.reuse ;  /* 0x0000000106068824 */ /* 0x100fe400078e0a03 */
[----:B------:R-:W-:Y:S01]  /*2180*/  @!P0 IMAD R3, R2, R19, R3 ;  /* 0x0000001302038224 */ /* 0x000fe200078e0203 */
[----:B------:R-:W-:Y:S01]  /*2190*/  IADD3 R2, PT, PT, -R7, RZ, RZ ;  /* 0x000000ff07027210 */ /* 0x000fe20007ffe1ff */
[----:B------:R-:W-:Y:S02]  /*21a0*/  @!P0 IMAD R5, R40, R6, R7 ;  /* 0x0000000628058224 */ /* 0x000fe400078e0207 */
[----:B------:R-:W-:Y:S02]  /*21b0*/  @!P0 IMAD.MOV.U32 R7, RZ, RZ, R3 ;  /* 0x000000ffff078224 */ /* 0x000fe400078e0003 */
[----:B------:R-:W-:Y:S02]  /*21c0*/  IMAD R2, R18, R2, R11 ;  /* 0x0000000212027224 */ /* 0x000fe400078e020b */
[----:B------:R-:W-:-:S02]  /*21d0*/  IMAD R8, R5, R4, R8 ;  /* 0x0000000405087224 */ /* 0x000fc400078e0208 */
[----:B------:R-:W-:Y:S02]  /*21e0*/  IMAD R11, R7, R18, R2 ;  /* 0x00000012070b7224 */ /* 0x000fe400078e0202 */
.L_x_34:
[----:B------:R-:W1:Y:S02]  /*21f0*/  LDCU UR8, c[0x0][0xb30] ;  /* 0x00016600ff0877ac */ /* 0x000e640008000800 */
[----:B-1----:R-:W-:-:S09]  /*2200*/  UISETP.NE.AND UP0, UPT, UR8, 0x1, UPT ;  /* 0x000000010800788c */ /* 0x002fd2000bf05270 */
[----:B------:R-:W-:Y:S05]  /*2210*/  BRA.U UP0, `(.L_x_35) ;  /* 0x0000000100407547 */ /* 0x000fea000b800000 */
[----:B------:R-:W1:Y:S08]  /*2220*/  LDC.64 R4, c[0x0][0xb10] ;  /* 0x0002c400ff047b82 */ /* 0x000e700000000a00 */
[----:B------:R-:W2:Y:S08]  /*2230*/  LDC.64 R2, c[0x0][0xb18] ;  /* 0x0002c600ff027b82 */ /* 0x000eb00000000a00 */
[----:B------:R-:W3:Y:S08]  /*2240*/  LDC R6, c[0x0][0xb20] ;  /* 0x0002c800ff067b82 */ /* 0x000ef00000000800 */
[----:B------:R-:W4:Y:S01]  /*2250*/  LDC R16, c[0x0][0xb0c] ;  /* 0x0002c300ff107b82 */ /* 0x000f220000000800 */
[----:B-1----:R-:W-:-:S05]  /*2260*/  IMAD.HI.U32 R4, R11, R4, RZ ;  /* 0x000000040b047227 */ /* 0x002fca00078e00ff */
[----:B------:R-:W-:Y:S01]  /*2270*/  SHF.R.U32.HI R4, RZ, R5, R4 ;  /* 0x00000005ff047219 */ /* 0x000fe20000011604 */
[----:B--2---:R-:W-:Y:S01]  /*2280*/  IMAD.HI.U32 R3, R8, R3, RZ ;  /* 0x0000000308037227 */ /* 0x004fe200078e00ff */
[----:B------:R-:W-:-:S04]  /*2290*/  ISETP.NE.AND P0, PT, R2, 0x1, PT ;  /* 0x000000010200780c */ /* 0x000fc80003f05270 */
[----:B---3--:R-:W-:-:S04]  /*22a0*/  SHF.R.U32.HI R3, RZ, R6, R3 ;  /* 0x00000006ff037219 */ /* 0x008fc80000011603 */
[----:B------:R-:W-:Y:S02]  /*22b0*/  SEL R3, R8, R3, !P0 ;  /* 0x0000000308037207 */ /* 0x000fe40004000000 */
[----:B----4-:R-:W-:-:S04]  /*22c0*/  ISETP.NE.AND P1, PT, R16, 0x1, PT ;  /* 0x000000011000780c */ /* 0x010fc80003f25270 */
[----:B------:R-:W-:-:S05]  /*22d0*/  SEL R4, R11, R4, !P1 ;  /* 0x000000040b047207 */ /* 0x000fca0004800000 */
[----:B------:R-:W-:Y:S02]  /*22e0*/  IMAD.IADD R5, R3, 0x1, -R4 ;  /* 0x0000000103057824 */ /* 0x000fe400078e0a04 */
[----:B------:R-:W-:Y:S02]  /*22f0*/  IMAD.IADD R3, R4, 0x1, -R3 ;  /* 0x0000000104037824 */ /* 0x000fe400078e0a03 */
[----:B------:R-:W-:Y:S02]  /*2300*/  IMAD R11, R5, R16, R11 ;  /* 0x00000010050b7224 */ /* 0x000fe400078e020b */
[----:B------:R-:W-:-:S07]  /*2310*/  IMAD R8, R3, R2, R8 ;  /* 0x0000000203087224 */ /* 0x000fce00078e0208 */
.L_x_35:
[----:B------:R-:W-:Y:S01]  /*2320*/  VIADD R14, R14, 0x1 ;  /* 0x000000010e0e7836 */ /* 0x000fe20000000000 */
[----:B------:R-:W-:Y:S01]  /*2330*/  PLOP3.LUT P1, PT, PT, PT, PT, 0x80, 0x8 ;  /* 0x000000000008781c */ /* 0x000fe20003f2f070 */
[----:B------:R-:W-:Y:S02]  /*2340*/  IMAD.IADD R97, R11, 0x1, R90 ;  /* 0x000000010b617824 */ /* 0x000fe400078e025a */
[----:B------:R-:W-:Y:S01]  /*2350*/  IMAD.IADD R91, R8, 0x1, R79 ;  /* 0x00000001085b7824 */ /* 0x000fe200078e024f */
[----:B------:R-:W-:-:S04]  /*2360*/  ISETP.NE.AND P0, PT, R14, 0x2, PT ;  /* 0x000000020e00780c */ /* 0x000fc80003f05270 */
[----:B------:R-:W-:Y:S02]  /*2370*/  SEL R2, RZ, 0x1, P0 ;  /* 0x00000001ff027807 */ /* 0x000fe40000000000 */
[----:B------:R-:W-:Y:S02]  /*2380*/  SEL R14, R14, RZ, P0 ;  /* 0x000000ff0e0e7207 */ /* 0x000fe40000000000 */
[----:B------:R-:W-:Y:S01]  /*2390*/  LOP3.LUT R13, R13, R2, RZ, 0x3c, !PT ;  /* 0x000000020d0d7212 */ /* 0x000fe200078e3cff */
[----:B------:R-:W-:Y:S06]  /*23a0*/  @P2 BRA `(.L_x_36) ;  /* 0xfffffff000a02947 */ /* 0x000fec000383ffff */
[----:B------:R-:W-:Y:S01]  /*23b0*/  UIADD3 UR4, UPT, UPT, UR4, 0x68, URZ ;  /* 0x0000006804047890 */ /* 0x000fe2000fffe0ff */
[----:B------:R-:W-:-:S03]  /*23c0*/  SHF.L.U32 R3, R15, 0x1f, RZ ;  /* 0x0000001f0f037819 */ /* 0x000fc600000006ff */
[----:B------:R-:W-:-:S09]  /*23d0*/  ULEA UR5, UR6, UR4, 0x3 ;  /* 0x0000000406057291 */ /* 0x000fd2000f8e18ff */
[----:B------:R-:W1:Y:S02]  /*23e0*/  SYNCS.PHASECHK.TRANS64.TRYWAIT P0, [UR5], R3 ;  /* 0x00000003ff0075a7 */ /* 0x000e640008001105 */
[----:B-1----:R-:W-:Y:S05]  /*23f0*/  @!P0 BRA `(.L_x_37) ;  /* 0x0000004400448947 */ /* 0x002fea0003800000 */
.L_x_110:
[----:B------:R-:W-:-:S04]  /*2400*/  UIADD3 UR6, UPT, UPT, UR6, 0x1, URZ ;  /* 0x0000000106067890 */ /* 0x000fc8000fffe0ff */
[----:B------:R-:W-:-:S04]  /*2410*/  UISETP.NE.AND UP0, UPT, UR6, 0xd, UPT ;  /* 0x0000000d0600788c */ /* 0x000fc8000bf05270 */
[----:B------:R-:W-:Y:S02]  /*2420*/  USEL UR7, URZ, 0x1, UP0 ;  /* 0x00000001ff077887 */ /* 0x000fe40008000000 */
[----:B------:R-:W-:-:S04]  /*2430*/  USEL UR6, UR6, URZ, UP0 ;  /* 0x000000ff06067287 */ /* 0x000fc80008000000 */
[----:B------:R-:W-:Y:S01]  /*2440*/  ULEA UR5, UR6, UR4, 0x3 ;  /* 0x0000000406057291 */ /* 0x000fe2000f8e18ff */
[----:B------:R-:W-:-:S04]  /*2450*/  LOP3.LUT R2, R15, UR7, RZ, 0x3c, !PT ;  /* 0x000000070f027c12 */ /* 0x000fc8000f8e3cff */
[----:B-1----:R-:W-:-:S04]  /*2460*/  SHF.L.U32 R3, R2, 0x1f, RZ ;  /* 0x0000001f02037819 */ /* 0x002fc800000006ff */
[----:B------:R-:W1:Y:S02]  /*2470*/  SYNCS.PHASECHK.TRANS64.TRYWAIT P0, [UR5], R3 ;  /* 0x00000003ff0075a7 */ /* 0x000e640008001105 */
[----:B-1----:R-:W-:Y:S05]  /*2480*/  @!P0 BRA `(.L_x_38) ;  /* 0x0000004400388947 */ /* 0x002fea0003800000 */
.L_x_112:
        /* <DEDUP_REMOVED lines=9> */
.L_x_114:
        /* <DEDUP_REMOVED lines=9> */
.L_x_116:
        /* <DEDUP_REMOVED lines=9> */
.L_x_118:
        /* <DEDUP_REMOVED lines=9> */
.L_x_120:
        /* <DEDUP_REMOVED lines=9> */
.L_x_122:
        /* <DEDUP_REMOVED lines=9> */
.L_x_124:
        /* <DEDUP_REMOVED lines=9> */
.L_x_126:
        /* <DEDUP_REMOVED lines=9> */
.L_x_128:
        /* <DEDUP_REMOVED lines=9> */
.L_x_130:
        /* <DEDUP_REMOVED lines=9> */
.L_x_132:
[----:B------:R-:W-:-:S04]  /*2a30*/  UIADD3 UR6, UPT, UPT, UR6, 0x1, URZ ;  /* 0x0000000106067890 */ /* 0x000fc8000fffe0ff */
[----:B------:R-:W-:-:S04]  /*2a40*/  UISETP.NE.AND UP0, UPT, UR6, 0xd, UPT ;  /* 0x0000000d0600788c */ /* 0x000fc8000bf05270 */
[----:B------:R-:W-:Y:S02]  /*2a50*/  USEL UR5, URZ, 0x1, UP0 ;  /* 0x00000001ff057887 */ /* 0x000fe40008000000 */
[----:B------:R-:W-:-:S04]  /*2a60*/  USEL UR6, UR6, URZ, UP0 ;  /* 0x000000ff06067287 */ /* 0x000fc80008000000 */
[----:B------:R-:W-:Y:S01]  /*2a70*/  ULEA UR6, UR6, UR4, 0x3 ;  /* 0x0000000406067291 */ /* 0x000fe2000f8e18ff */
[----:B-1----:R-:W-:-:S04]  /*2a80*/  LOP3.LUT R3, R2, UR5, RZ, 0x3c, !PT ;  /* 0x0000000502037c12 */ /* 0x002fc8000f8e3cff */
[----:B------:R-:W-:Y:S01]  /*2a90*/  SHF.L.U32 R3, R3, 0x1f, RZ ;  /* 0x0000001f03037819 */ /* 0x000fe200000006ff */
[----:B----4-:R-:W-:-:S07]  /*2aa0*/  IMAD.U32 R0, RZ, RZ, UR6 ;  /* 0x00000006ff007e24 */ /* 0x010fce000f8e00ff */
.L_x_49:
[----:B-1----:R1:W2:Y:S02]  /*2ab0*/  SYNCS.PHASECHK.TRANS64.TRYWAIT P0, [R0+URZ], R3 ;  /* 0x00000003000075a7 */ /* 0x0022a400080011ff */
[----:B--2---:R-:W-:Y:S05]  /*2ac0*/  @!P0 NANOSLEEP.SYNCS 0x989680 ;  /* 0x009896800000895d */ /* 0x004fea0003900000 */
[----:B------:R-:W2:Y:S02]  /*2ad0*/  @!P0 SYNCS.PHASECHK.TRANS64 P0, [R0+URZ], R3 ;  /* 0x00000003000085a7 */ /* 0x000ea400080010ff */
[----:B--2---:R-:W-:Y:S05]  /*2ae0*/  @P0 EXIT ;  /* 0x000000000000094d */ /* 0x004fea0003800000 */
[----:B------:R-:W-:Y:S05]  /*2af0*/  BRA `(.L_x_49) ;  /* 0xfffffffc00ec7947 */ /* 0x000fea000383ffff */
.L_x_18:
[----:B------:R-:W-:-:S04]  /*2b00*/  UISETP.NE.AND UP1, UPT, UR37, URZ, UPT ;  /* 0x000000ff2500728c */ /* 0x000fc8000bf25270 */
[----:B------:R-:W-:-:S09]  /*2b10*/  UISETP.NE.OR UP1, UPT, UR8, 0x1, UP1 ;  /* 0x000000010800788c */ /* 0x000fd20008f25670 */
[----:B------:R-:W-:Y:S05]  /*2b20*/  BRA.U UP1, `(.L_x_50) ;  /* 0x0000000501487547 */ /* 0x000fea000b800000 */
[----:B------:R-:W-:Y:S01]  /*2b30*/  ISETP.NE.AND P2, PT, R2, RZ, PT ;  /* 0x000000ff0200720c */ /* 0x000fe20003f45270 */
[----:B------:R-:W-:Y:S01]  /*2b40*/  IMAD.MOV.U32 R12, RZ, RZ, 0x1 ;  /* 0x00000001ff0c7424 */ /* 0x000fe200078e00ff */
[----:B------:R-:W-:Y:S02]  /*2b50*/  CS2R R10, SRZ ;  /* 0x00000000000a7805 */ /* 0x000fe4000001ff00 */
[----:B------:R-:W-:Y:S01]  /*2b60*/  CS2R R8, SRZ ;  /* 0x0000000000087805 */ /* 0x000fe2000001ff00 */
[----:B------:R-:W-:Y:S01]  /*2b70*/  UMOV UR4, 0x400 ;  /* 0x0000040000047882 */ /* 0x000fe20000000000 */
[----:B------:R-:W-:Y:S01]  /*2b80*/  UMOV UR6, URZ ;  /* 0x000000ff00067c82 */ /* 0x000fe20008000000 */
[----:B------:R-:W-:-:S12]  /*2b90*/  ULEA UR37, UR37, UR4, 0x18 ;  /* 0x0000000425257291 */ /* 0x000fd8000f8ec0ff */
.L_x_54:
[----:B------:R-:W-:Y:S02]  /*2ba0*/  LEA R0, R8, UR37, 0x3 ;  /* 0x0000002508007c11 */ /* 0x000fe4000f8e18ff */
[----:B------:R-:W-:-:S03]  /*2bb0*/  SHF.L.U32 R5, R9, 0x1f, RZ ;  /* 0x0000001f09057819 */ /* 0x000fc600000006ff */
[----:B------:R-:W-:Y:S01]  /*2bc0*/  VIADD R4, R0, 0x160 ;  /* 0x0000016000047836 */ /* 0x000fe20000000000 */
[----:B------:R-:W1:Y:S02]  /*2bd0*/  SYNCS.PHASECHK.TRANS64.TRYWAIT P0, [R0+URZ+0x150], R5 ;  /* 0x00015005000075a7 */ /* 0x000e6400080011ff */
[----:B-1----:R-:W-:Y:S05]  /*2be0*/  @!P0 BRA `(.L_x_51) ;  /* 0x0000004000688947 */ /* 0x002fea0003800000 */
.L_x_133:
[----:B------:R-:W-:Y:S01]  /*2bf0*/  ULEA UR5, UR6, UR37, 0x3 ;  /* 0x0000002506057291 */ /* 0x000fe2000f8e18ff */
[----:B------:R-:W-:Y:S02]  /*2c00*/  PRMT R4, RZ, 0x654, R4 ;  /* 0x00000654ff047816 */ /* 0x000fe40000000004 */
[----:B-1----:R-:W-:Y:S01]  /*2c10*/  SHF.L.U32 R5, R12, 0x1f, RZ ;  /* 0x0000001f0c057819 */ /* 0x002fe200000006ff */
[----:B------:R-:W-:Y:S01]  /*2c20*/  UIADD3 UR4, UPT, UPT, UR5, 0xf0, URZ ;  /* 0x000000f005047890 */ /* 0x000fe2000fffe0ff */
[----:B------:R1:W-:Y:S05]  /*2c30*/  SYNCS.ARRIVE.TRANS64.RED.A1T0 RZ, [R4+URZ], RZ ;  /* 0x000000ff04ff79a7 */ /* 0x0003ea00081004ff */
[----:B------:R-:W-:Y:S01]  /*2c40*/  IMAD.U32 R7, RZ, RZ, UR4 ;  /* 0x00000004ff077e24 */ /* 0x000fe2000f8e00ff */
[----:B------:R-:W2:Y:S04]  /*2c50*/  SYNCS.PHASECHK.TRANS64.TRYWAIT P0, [UR5+0x100], R5 ;  /* 0x00010005ff0075a7 */ /* 0x000ea80008001105 */
[----:B------:R-:W-:Y:S01]  /*2c60*/  PRMT R6, R2, 0x654, R7 ;  /* 0x0000065402067816 */ /* 0x000fe20000000007 */
[----:B-1----:R-:W-:Y:S01]  /*2c70*/  @!P2 IMAD.MOV.U32 R4, RZ, RZ, 0x10 ;  /* 0x00000010ff04a424 */ /* 0x002fe200078e00ff */
[----:B--2---:R-:W-:Y:S06]  /*2c80*/  @!P0 BRA `(.L_x_52) ;  /* 0x0000004000548947 */ /* 0x004fec0003800000 */
.L_x_135:
[----:B------:R-:W-:Y:S01]  /*2c90*/  ULEA UR4, UR6, UR37, 0x4 ;  /* 0x0000002506047291 */ /* 0x000fe2000f8e20ff */
[----:B------:R-:W-:Y:S01]  /*2ca0*/  SEL R3, R6, R3, !P2 ;  /* 0x0000000306037207 */ /* 0x000fe20005000000 */
[----:B------:R-:W-:Y:S01]  /*2cb0*/  UIADD3 UR5, UPT, UPT, UR5, 0xf0, URZ ;  /* 0x000000f005057890 */ /* 0x000fe2000fffe0ff */
[----:B-1----:R-:W-:Y:S01]  /*2cc0*/  LEA R0, R11, UR37, 0x3 ;  /* 0x000000250b007c11 */ /* 0x002fe2000f8e18ff */
[----:B------:R-:W-:Y:S01]  /*2cd0*/  UIADD3 UR4, UPT, UPT, UR4, 0x180, URZ ;  /* 0x0000018004047890 */ /* 0x000fe2000fffe0ff */
[----:B------:R-:W-:Y:S01]  /*2ce0*/  SHF.L.U32 R5, R10, 0x1f, RZ ;  /* 0x0000001f0a057819 */ /* 0x000fe200000006ff */
[----:B------:R1:W-:Y:S01]  /*2cf0*/  @!P2 SYNCS.ARRIVE.TRANS64.RED RZ, [R3+URZ], R4 ;  /* 0x0000000403ffa9a7 */ /* 0x0003e200080004ff */
[----:B------:R-:W-:Y:S01]  /*2d00*/  UIADD3 UR6, UPT, UPT, UR6, 0x1, URZ ;  /* 0x0000000106067890 */ /* 0x000fe2000fffe0ff */
[----:B------:R-:W-:-:S03]  /*2d10*/  VIADD R8, R8, 0x1 ;  /* 0x0000000108087836 */ /* 0x000fc60000000000 */
[----:B------:R-:W-:Y:S02]  /*2d20*/  UISETP.NE.AND UP0, UPT, UR6, 0x2, UPT ;  /* 0x000000020600788c */ /* 0x000fe4000bf05270 */
[----:B------:R-:W-:Y:S06]  /*2d30*/  UGETNEXTWORKID.BROADCAST [UR4], [UR5] ;  /* 0x00000000040073ca */ /* 0x000fec0008000100 */
[----:B------:R-:W-:Y:S01]  /*2d40*/  USEL UR4, URZ, 0x1, UP0 ;  /* 0x00000001ff047887 */ /* 0x000fe20008000000 */
[----:B------:R-:W-:Y:S01]  /*2d50*/  ISETP.NE.AND P0, PT, R8, 0x2, PT ;  /* 0x000000020800780c */ /* 0x000fe20003f05270 */
[----:B------:R-:W-:Y:S01]  /*2d60*/  USEL UR6, UR6, URZ, UP0 ;  /* 0x000000ff06067287 */ /* 0x000fe20008000000 */
[----:B------:R-:W2:Y:S03]  /*2d70*/  SYNCS.PHASECHK.TRANS64.TRYWAIT P1, [R0+URZ+0xf0], R5 ;  /* 0x0000f005000075a7 */ /* 0x000ea600080211ff */
[----:B------:R-:W-:Y:S01]  /*2d80*/  LOP3.LUT R12, R12, UR4, RZ, 0x3c, !PT ;  /* 0x000000040c0c7c12 */ /* 0x000fe2000f8e3cff */
[----:B-12---:R-:W-:Y:S07]  /*2d90*/  @!P1 BRA `(.L_x_53) ;  /* 0x0000004000289947 */ /* 0x006fee0003800000 */
.L_x_136:
[C---:B------:R-:W-:Y:S01]  /*2da0*/  LEA R4, R11.reuse, UR37, 0x4 ;  /* 0x000000250b047c11 */ /* 0x040fe2000f8e20ff */
[----:B-1----:R-:W-:Y:S01]  /*2db0*/  VIADD R0, R0, 0x100 ;  /* 0x0000010000007836 */ /* 0x002fe20000000000 */
[----:B------:R-:W-:Y:S01]  /*2dc0*/  SEL R8, R8, RZ, P0 ;  /* 0x000000ff08087207 */ /* 0x000fe20000000000 */
[----:B------:R-:W-:-:S03]  /*2dd0*/  VIADD R11, R11, 0x1 ;  /* 0x000000010b0b7836 */ /* 0x000fc60000000000 */
[----:B------:R-:W1:Y:S01]  /*2de0*/  LDS.128 R4, [R4+0x180] ;  /* 0x0001800004047984 */ /* 0x000e620000000c00 */
[----:B------:R-:W-:Y:S02]  /*2df0*/  PRMT R0, RZ, 0x654, R0 ;  /* 0x00000654ff007816 */ /* 0x000fe40000000000 */
[C---:B------:R-:W-:Y:S01]  /*2e00*/  ISETP.NE.AND P1, PT, R11.reuse, 0x2, PT ;  /* 0x000000020b00780c */ /* 0x040fe20003f25270 */
[----:B------:R-:W-:Y:S01]  /*2e10*/  @!PT LDS RZ, [RZ] ;  /* 0x00000000fffff984 */ /* 0x000fe20000000800 */
[----:B------:R-:W-:Y:S01]  /*2e20*/  @!PT LDS RZ, [RZ] ;  /* 0x00000000fffff984 */ /* 0x000fe20000000800 */
[----:B------:R-:W-:Y:S01]  /*2e30*/  @!PT LDS RZ, [RZ] ;  /* 0x00000000fffff984 */ /* 0x000fe20000000800 */
[----:B------:R-:W-:Y:S01]  /*2e40*/  @!PT LDS RZ, [RZ] ;  /* 0x00000000fffff984 */ /* 0x000fe20000000800 */
[----:B------:R2:W-:Y:S06]  /*2e50*/  MEMBAR.ALL.CTA ;  /* 0x0000000000007992 */ /* 0x0005ec0000008000 */
[----:B--2---:R-:W2:Y:S01]  /*2e60*/  FENCE.VIEW.ASYNC.S ;  /* 0x00000000000073c6 */ /* 0x004ea20000000000 */
[----:B------:R-:W-:Y:S01]  /*2e70*/  SEL R11, R11, RZ, P1 ;  /* 0x000000ff0b0b7207 */ /* 0x000fe20000800000 */
[----:B--2---:R2:W-:Y:S01]  /*2e80*/  SYNCS.ARRIVE.TRANS64.RED.A1T0 RZ, [R0+URZ], RZ ;  /* 0x000000ff00ff79a7 */ /* 0x0045e200081004ff */
[----:B-1----:R-:W-:-:S02]  /*2e90*/  LOP3.LUT P3, RZ, R6, 0x1, RZ, 0xc0, !PT ;  /* 0x0000000106ff7812 */ /* 0x002fc4000786c0ff */
[----:B------:R-:W-:-:S04]  /*2ea0*/  SEL R5, RZ, 0x1, P1 ;  /* 0x00000001ff057807 */ /* 0x000fc80000800000 */
[----:B------:R-:W-:Y:S02]  /*2eb0*/  LOP3.LUT R10, R10, R5, RZ, 0x3c, !PT ;  /* 0x000000050a0a7212 */ /* 0x000fe400078e3cff */
[----:B--2---:R-:W-:-:S04]  /*2ec0*/  SEL R0, RZ, 0x1, P0 ;  /* 0x00000001ff007807 */ /* 0x004fc80000000000 */
[----:B------:R-:W-:Y:S01]  /*2ed0*/  LOP3.LUT R9, R9, R0, RZ, 0x3c, !PT ;  /* 0x0000000009097212 */ /* 0x000fe200078e3cff */
[----:B------:R-:W-:Y:S06]  /*2ee0*/  @P3 BRA `(.L_x_54) ;  /* 0xfffffffc002c3947 */ /* 0x000fec000383ffff */
[----:B------:R-:W-:Y:S01]  /*2ef0*/  ULEA UR5, UR6, UR37, 0x3 ;  /* 0x0000002506057291 */ /* 0x000fe2000f8e18ff */
[----:B------:R-:W-:-:S08]  /*2f00*/  SHF.L.U32 R3, R12, 0x1f, RZ ;  /* 0x0000001f0c037819 */ /* 0x000fd000000006ff */
[----:B------:R-:W1:Y:S02]  /*2f10*/  SYNCS.PHASECHK.TRANS64 P0, [UR5+0x100], R3 ;  /* 0x00010003ff0075a7 */ /* 0x000e640008001005 */
[----:B-1----:R-:W-:Y:S05]  /*2f20*/  @P0 BRA `(.L_x_55) ;  /* 0x0000000000080947 */ /* 0x002fea0003800000 */
[----:B------:R-:W1:Y:S02]  /*2f30*/  SYNCS.PHASECHK.TRANS64.TRYWAIT P0, [UR5+0x100], R3 ;  /* 0x00010003ff0075a7 */ /* 0x000e640008001105 */
[----:B-1----:R-:W-:Y:S05]  /*2f40*/  @!P0 BRA `(.L_x_56) ;  /* 0x0000003c00d08947 */ /* 0x002fea0003800000 */
.L_x_55:
[----:B------:R-:W-:-:S04]  /*2f50*/  UIADD3 UR4, UPT, UPT, UR6, 0x1, URZ ;  /* 0x0000000106047890 */ /* 0x000fc8000fffe0ff */
[----:B------:R-:W-:-:S04]  /*2f60*/  UISETP.NE.AND UP0, UPT, UR4, 0x2, UPT ;  /* 0x000000020400788c */ /* 0x000fc8000bf05270 */
[----:B------:R-:W-:Y:S02]  /*2f70*/  USEL UR7, URZ, 0x1, UP0 ;  /* 0x00000001ff077887 */ /* 0x000fe40008000000 */
[----:B------:R-:W-:-:S04]  /*2f80*/  USEL UR4, UR4, URZ, UP0 ;  /* 0x000000ff04047287 */ /* 0x000fc80008000000 */
[----:B------:R-:W-:Y:S01]  /*2f90*/  ULEA UR4, UR4, UR37, 0x3 ;  /* 0x0000002504047291 */ /* 0x000fe2000f8e18ff */
[----:B-1----:R-:W-:-:S04]  /*2fa0*/  LOP3.LUT R3, R12, UR7, RZ, 0x3c, !PT ;  /* 0x000000070c037c12 */ /* 0x002fc8000f8e3cff */
[----:B------:R-:W-:-:S04]  /*2fb0*/  SHF.L.U32 R0, R3, 0x1f, RZ ;  /* 0x0000001f03007819 */ /* 0x000fc800000006ff */
[----:B------:R-:W1:Y:S02]  /*2fc0*/  SYNCS.PHASECHK.TRANS64 P0, [UR4+0x100], R0 ;  /* 0x00010000ff0075a7 */ /* 0x000e640008001004 */
[----:B-1----:R-:W-:Y:S05]  /*2fd0*/  @P0 EXIT ;  /* 0x000000000000094d */ /* 0x002fea0003800000 */
[----:B------:R-:W-:Y:S02]  /*2fe0*/  SHF.L.U32 R3, R3, 0x1f, RZ ;  /* 0x0000001f03037819 */ /* 0x000fe400000006ff */
[----:B------:R-:W-:-:S07]  /*2ff0*/  MOV R0, UR4 ;  /* 0x0000000400007c02 */ /* 0x000fce0008000f00 */
.L_x_57:
[----:B-1----:R1:W2:Y:S02]  /*3000*/  SYNCS.PHASECHK.TRANS64.TRYWAIT P0, [R0+URZ+0x100], R3 ;  /* 0x00010003000075a7 */ /* 0x0022a400080011ff */
[----:B--2---:R-:W-:Y:S05]  /*3010*/  @!P0 NANOSLEEP.SYNCS 0x989680 ;  /* 0x009896800000895d */ /* 0x004fea0003900000 */
[----:B------:R-:W2:Y:S02]  /*3020*/  @!P0 SYNCS.PHASECHK.TRANS64 P0, [R0+URZ+0x100], R3 ;  /* 0x00010003000085a7 */ /* 0x000ea400080010ff */
[----:B--2---:R-:W-:Y:S05]  /*3030*/  @P0 EXIT ;  /* 0x000000000000094d */ /* 0x004fea0003800000 */
[----:B------:R-:W-:Y:S05]  /*3040*/  BRA `(.L_x_57) ;  /* 0xfffffffc00ec7947 */ /* 0x000fea000383ffff */
.L_x_50:
[----:B------:R-:W-:-:S09]  /*3050*/  UISETP.NE.AND UP1, UPT, UR8, URZ, UPT ;  /* 0x000000ff0800728c */ /* 0x000fd2000bf25270 */
[----:B------:R-:W-:Y:S05]  /*3060*/  BRA.U UP1, `(.L_x_58) ;  /* 0x0000000d01c87547 */ /* 0x000fea000b800000 */
[----:B------:R-:W-:Y:S01]  /*3070*/  UMOV UR4, 0x40 ;  /* 0x0000004000047882 */ /* 0x000fe20000000000 */
[----:B------:R-:W-:Y:S01]  /*3080*/  NOP ;  /* 0x0000000000007918 */ /* 0x000fe20000000000 */
[----:B------:R-:W-:Y:S01]  /*3090*/  ULEA UR4, UR37, UR4, 0x18 ;  /* 0x0000000425047291 */ /* 0x000fe2000f8ec0ff */
[----:B------:R-:W-:Y:S02]  /*30a0*/  UMOV UR5, 0x400 ;  /* 0x0000040000057882 */ /* 0x000fe40000000000 */
[----:B------:R-:W-:-:S06]  /*30b0*/  ULEA UR37, UR37, UR5, 0x18 ;  /* 0x0000000525257291 */ /* 0x000fcc000f8ec0ff */
[----:B------:R-:W1:Y:S02]  /*30c0*/  LDS.U8 R0, [UR4+0x1c] ;  /* 0x00001c04ff007984 */ /* 0x000e640008000000 */
[----:B-1----:R-:W-:-:S13]  /*30d0*/  ISETP.NE.AND P0, PT, R0, RZ, PT ;  /* 0x000000ff0000720c */ /* 0x002fda0003f05270 */
[----:B------:R-:W-:Y:S05]  /*30e0*/  @P0 BRA `(.L_x_59) ;  /* 0x0000000000580947 */ /* 0x000fea0003800000 */
[----:B------:R-:W-:-:S13]  /*30f0*/  ELECT P0, URZ, PT ;  /* 0x0000000000ff782f */ /* 0x000fda0003800000 */
[----:B------:R-:W-:Y:S05]  /*3100*/  @!P0 BRA `(.L_x_60) ;  /* 0x0000000000608947 */ /* 0x000fea0003800000 */
[----:B------:R-:W-:Y:S01]  /*3110*/  UMOV UR5, 0x10 ;  /* 0x0000001000057882 */ /* 0x000fe20000000000 */
[----:B------:R-:W-:Y:S01]  /*3120*/  HFMA2 R0, -RZ, RZ, 0, 5.9604644775390625e-08 ;  /* 0x00000001ff007431 */ /* 0x000fe200000001ff */
[----:B------:R-:W-:-:S03]  /*3130*/  MOV R2, 0xffff ;  /* 0x0000ffff00027802 */ /* 0x000fc60000000f00 */
[----:B------:R-:W-:Y:S04]  /*3140*/  DEPBAR.LE SB1, 0x36 ;  /* 0x00009d800000791a */ /* 0x000fe80000000000 */
[----:B------:R-:W1:Y:S02]  /*3150*/  UTCATOMSWS.FIND_AND_SET.ALIGN UP0, UR5, UR5 ;  /* 0x00000005000575e3 */ /* 0x000e640008000800 */
[----:B-1----:R-:W-:Y:S01]  /*3160*/  MOV R3, UR5 ;  /* 0x0000000500037c02 */ /* 0x002fe20008000f00 */
[----:B------:R-:W-:Y:S06]  /*3170*/  BRA.U UP0, `(.L_x_61) ;  /* 0x0000000100187547 */ /* 0x000fec000b800000 */
.L_x_62:
[----:B------:R-:W-:Y:S05]  /*3180*/  NANOSLEEP 0x64 ;  /* 0x000000640000795d */ /* 0x000fea0003800000 */
[----:B------:R-:W-:-:S05]  /*3190*/  UMOV UR5, 0x10 ;  /* 0x0000001000057882 */ /* 0x000fca0000000000 */
[----:B------:R-:W-:Y:S04]  /*31a0*/  DEPBAR.LE SB1, 0x36 ;  /* 0x00009d800000791a */ /* 0x000fe80000000000 */
[----:B------:R-:W1:Y:S02]  /*31b0*/  UTCATOMSWS.FIND_AND_SET.ALIGN UP0, UR5, UR5 ;  /* 0x00000005000575e3 */ /* 0x000e640008000800 */
[----:B-1----:R-:W-:Y:S01]  /*31c0*/  MOV R3, UR5 ;  /* 0x0000000500037c02 */ /* 0x002fe20008000f00 */
[----:B------:R-:W-:Y:S05]  /*31d0*/  BRA.U !UP0, `(.L_x_62) ;  /* 0xfffffffd08e87547 */ /* 0x000fea000b83ffff */
.L_x_61:
[-C--:B------:R-:W-:Y:S02]  /*31e0*/  SHF.L.U32 R2, R2, R3.reuse, RZ ;  /* 0x0000000302027219 */ /* 0x080fe400000006ff */
[----:B------:R-:W-:Y:S01]  /*31f0*/  SHF.L.U32 R0, R0, R3, RZ ;  /* 0x0000000300007219 */ /* 0x000fe200000006ff */
[----:B------:R-:W-:Y:S02]  /*3200*/  IMAD.SHL.U32 R3, R3, 0x20, RZ ;  /* 0x0000002003037824 */ /* 0x000fe400078e00ff */
[----:B------:R1:W-:Y:S04]  /*3210*/  ATOMS.OR RZ, [UR4+0x14], R2 ;  /* 0x00001402ffff798c */ /* 0x0003e8000b000004 */
[----:B------:R1:W-:Y:S04]  /*3220*/  ATOMS.OR RZ, [UR4+0x18], R0 ;  /* 0x00001800ffff798c */ /* 0x0003e8000b000004 */
[----:B------:R1:W-:Y:S01]  /*3230*/  STS [UR37+0x1a0], R3 ;  /* 0x0001a003ff007988 */ /* 0x0003e20008000825 */
[----:B------:R-:W-:Y:S05]  /*3240*/  BRA `(.L_x_60) ;  /* 0x0000000000107947 */ /* 0x000fea0003800000 */
.L_x_59:
[----:B------:R-:W-:Y:S02]  /*3250*/  MOV R0, 0xffffffff ;  /* 0xffffffff00007802 */ /* 0x000fe40000000f00 */
[----:B------:R-:W-:-:S03]  /*3260*/  MOV R2, 0x3290 ;  /* 0x0000329000027802 */ /* 0x000fc60000000f00 */
[----:B------:R1:W-:Y:S04]  /*3270*/  STS [UR37+0x1a0], R0 ;  /* 0x0001a000ff007988 */ /* 0x0003e80008000825 */
[----:B-1-3-5:R-:W-:Y:S05]  /*3280*/  CALL.REL.NOINC `($__internal_1_$__cuda_sm10x_tcgen05_guardrail_trap_phase_invalid_during_alloc) ;  /* 0x00000040004c7944 */ /* 0x02afea0003c00000 */
.L_x_60:
[----:B------:R-:W-:Y:S05]  /*3290*/  WARPSYNC.ALL ;  /* 0x0000000000007948 */ /* 0x000fea0003800000 */
[----:B------:R-:W2:Y:S01]  /*32a0*/  S2UR UR5, SR_CgaCtaId ;  /* 0x00000000000579c3 */ /* 0x000ea20000008800 */
[----:B------:R-:W-:Y:S01]  /*32b0*/  UMOV UR4, 0x400 ;  /* 0x0000040000047882 */ /* 0x000fe20000000000 */
[----:B------:R-:W-:-:S06]  /*32c0*/  NOP ;  /* 0x0000000000007918 */ /* 0x000fcc0000000000 */
[----:B------:R-:W-:Y:S06]  /*32d0*/  BAR.ARV 0x6, 0xa0 ;  /* 0x0182800000007b1d */ /* 0x000fec0000002000 */
[----:B------:R-:W4:Y:S01]  /*32e0*/  LDCU UR7, c[0x0][0x38c] ;  /* 0x00007180ff0777ac */ /* 0x000f220008000800 */
[----:B------:R-:W-:Y:S01]  /*32f0*/  IMAD.MOV.U32 R11, RZ, RZ, 0x1 ;  /* 0x00000001ff0b7424 */ /* 0x000fe200078e00ff */
[----:B------:R-:W-:Y:S01]  /*3300*/  CS2R R8, SRZ ;  /* 0x0000000000087805 */ /* 0x000fe2000001ff00 */
[----:B------:R-:W-:Y:S01]  /*3310*/  IMAD.MOV.U32 R10, RZ, RZ, RZ ;  /* 0x000000ffff0a7224 */ /* 0x000fe200078e00ff */
[----:B------:R-:W3:Y:S01]  /*3320*/  LDCU UR6, c[0x0][0x38c] ;  /* 0x00007180ff0677ac */ /* 0x000ee20008000800 */
[----:B------:R-:W-:Y:S01]  /*3330*/  UMOV UR14, URZ ;  /* 0x000000ff000e7c82 */ /* 0x000fe20008000000 */
[----:B------:R-:W-:Y:S01]  /*3340*/  UMOV UR13, URZ ;  /* 0x000000ff000d7c82 */ /* 0x000fe20008000000 */
[----:B--2---:R-:W-:Y:S01]  /*3350*/  ULEA UR5, UR5, UR4, 0x18 ;  /* 0x0000000405057291 */ /* 0x004fe2000f8ec0ff */
[----:B------:R-:W-:Y:S01]  /*3360*/  UMOV UR24, 0x0 ;  /* 0x0000000000187882 */ /* 0x000fe20000000000 */
[----:B------:R-:W-:-:S02]  /*3370*/  UMOV UR25, 0x4108090 ;  /* 0x0410809000197882 */ /* 0x000fc40000000000 */
[----:B------:R-:W-:Y:S02]  /*3380*/  UIADD3 UR10, UPT, UPT, UR5, 0x1c400, URZ ;  /* 0x0001c400050a7890 */ /* 0x000fe4000fffe0ff */
[----:B------:R-:W-:Y:S02]  /*3390*/  UIADD3 UR15, UPT, UPT, UR5, 0x2400, URZ ;  /* 0x00002400050f7890 */ /* 0x000fe4000fffe0ff */
[----:B----4-:R-:W-:Y:S01]  /*33a0*/  UIADD3 UR7, UPT, UPT, UR7, 0x7f, URZ ;  /* 0x0000007f07077890 */ /* 0x010fe2000fffe0ff */
[----:B-1----:R-:W1:Y:S01]  /*33b0*/  LDS R0, [UR5+0x1a0] ;  /* 0x0001a005ff007984 */ /* 0x002e620008000800 */
[----:B------:R-:W-:Y:S02]  /*33c0*/  USHF.R.U32.HI UR10, URZ, 0x4, UR10 ;  /* 0x00000004ff0a7899 */ /* 0x000fe4000801160a */
[----:B------:R-:W-:Y:S02]  /*33d0*/  USHF.R.S32.HI UR4, URZ, 0x1f, UR7 ;  /* 0x0000001fff047899 */ /* 0x000fe40008011407 */
[----:B------:R-:W-:-:S02]  /*33e0*/  USHF.R.U32.HI UR15, URZ, 0x4, UR15 ;  /* 0x00000004ff0f7899 */ /* 0x000fc4000801160f */
[----:B------:R-:W-:Y:S02]  /*33f0*/  ULEA.HI UR4, UR4, UR7, URZ, 0x7 ;  /* 0x0000000704047291 */ /* 0x000fe4000f8f38ff */
[----:B------:R-:W-:Y:S02]  /*3400*/  ULOP3.LUT UR10, UR10, 0x3fff, URZ, 0xc0, !UPT ;  /* 0x00003fff0a0a7892 */ /* 0x000fe4000f8ec0ff */
[----:B------:R-:W-:Y:S01]  /*3410*/  USHF.R.S32.HI UR4, URZ, 0x7, UR4 ;  /* 0x00000007ff047899 */ /* 0x000fe20008011404 */
[----:B------:R-:W-:Y:S01]  /*3420*/  UMOV UR22, 0x0 ;  /* 0x0000000000167882 */ /* 0x000fe20000000000 */
[----:B------:R-:W-:Y:S02]  /*3430*/  UMOV UR23, 0x4108090 ;  /* 0x0410809000177882 */ /* 0x000fe40000000000 */
[----:B------:R-:W-:Y:S02]  /*3440*/  UISETP.LT.AND UP0, UPT, UR4, 0x1, UPT ;  /* 0x000000010400788c */ /* 0x000fe4000bf01270 */
[----:B------:R-:W-:-:S02]  /*3450*/  ULOP3.LUT UR15, UR15, 0x3fff, URZ, 0xc0, !UPT ;  /* 0x00003fff0f0f7892 */ /* 0x000fc4000f8ec0ff */
[----:B------:R-:W-:Y:S02]  /*3460*/  USEL UR9, UR4, 0x1, !UP0 ;  /* 0x0000000104097887 */ /* 0x000fe4000c000000 */
[----:B------:R-:W-:Y:S02]  /*3470*/  ULOP3.LUT UR10, UR10, 0x10000, URZ, 0xfc, !UPT ;  /* 0x000100000a0a7892 */ /* 0x000fe4000f8efcff */
[----:B------:R-:W-:Y:S02]  /*3480*/  UIADD3 UR9, UPT, UPT, -UR9, URZ, URZ ;  /* 0x000000ff09097290 */ /* 0x000fe4000fffe1ff */
[----:B---3--:R-:W-:Y:S01]  /*3490*/  UISETP.GE.AND UP3, UPT, UR6, 0x1, UPT ;  /* 0x000000010600788c */ /* 0x008fe2000bf66270 */
[----:B------:R-:W-:Y:S01]  /*34a0*/  UMOV UR20, 0x0 ;  /* 0x0000000000147882 */ /* 0x000fe20000000000 */
[----:B------:R-:W-:Y:S01]  /*34b0*/  UMOV UR21, 0x4108090 ;  /* 0x0410809000157882 */ /* 0x000fe20000000000 */
[----:B------:R-:W-:Y:S01]  /*34c0*/  UMOV UR18, 0x0 ;  /* 0x0000000000127882 */ /* 0x000fe20000000000 */
[----:B------:R-:W-:Y:S01]  /*34d0*/  UMOV UR19, 0x4108090 ;  /* 0x0410809000137882 */ /* 0x000fe20000000000 */
[----:B-1----:R-:W-:-:S15]  /*34e0*/  R2UR UR16, R0 ;  /* 0x00000000001072ca */ /* 0x002fde00000e0000 */
.L_x_69:
[----:B------:R-:W-:Y:S02]  /*34f0*/  LEA R0, R10, UR5, 0x3 ;  /* 0x000000050a007c11 */ /* 0x000fe4000f8e18ff */
[----:B------:R-:W-:Y:S02]  /*3500*/  SHF.L.U32 R5, R9, 0x1f, RZ ;  /* 0x0000001f09057819 */ /* 0x000fe400000006ff */
[----:B------:R-:W-:Y:S01]  /*3510*/  PLOP3.LUT P0, PT, PT, PT, UP3, 0x80, 0x8 ;  /* 0x000000000008781c */ /* 0x000fe20003f0f038 */
[----:B------:R-:W-:Y:S01]  /*3520*/  VIADD R3, R0, 0x100 ;  /* 0x0000010000037836 */ /* 0x000fe20000000000 */
[----:B-1----:R-:W1:Y:S02]  /*3530*/  SYNCS.PHASECHK.TRANS64.TRYWAIT P1, [R0+URZ+0xf0], R5 ;  /* 0x0000f005000075a7 */ /* 0x002e6400080211ff */
[----:B-1-3--:R-:W-:Y:S09]  /*3540*/  @!P1 BRA `(.L_x_63) ;  /* 0x0000003800689947 */ /* 0x00aff20003800000 */
.L_x_138:
[----:B------:R-:W-:Y:S01]  /*3550*/  LEA R4, R10, UR5, 0x4 ;  /* 0x000000050a047c11 */ /* 0x000fe2000f8e20ff */
[----:B------:R-:W-:Y:S01]  /*3560*/  @UP3 ULEA UR6, UR13, UR5, 0x3 ;  /* 0x000000050d063291 */ /* 0x000fe2000f8e18ff */
[----:B------:R-:W-:Y:S01]  /*3570*/  PLOP3.LUT P2, PT, PT, PT, PT, 0x80, 0x8 ;  /* 0x000000000008781c */ /* 0x000fe20003f4f070 */
[----:B------:R-:W-:Y:S01]  /*3580*/  ULEA UR7, UR14, UR5, 0x3 ;  /* 0x000000050e077291 */ /* 0x000fe2000f8e18ff */
[----:B------:R-:W-:Y:S02]  /*3590*/  PRMT R3, RZ, 0x654, R3 ;  /* 0x00000654ff037816 */ /* 0x000fe40000000003 */
[----:B-1----:R-:W1:Y:S01]  /*35a0*/  LDS.128 R4, [R4+0x180] ;  /* 0x0001800004047984 */ /* 0x002e620000000c00 */
[----:B------:R-:W-:Y:S02]  /*35b0*/  @P0 SHF.L.U32 R2, R8, 0x1f, RZ ;  /* 0x0000001f08020819 */ /* 0x000fe400000006ff */
[----:B------:R-:W-:Y:S01]  /*35c0*/  SHF.L.U32 R0, R11, 0x1f, RZ ;  /* 0x0000001f0b007819 */ /* 0x000fe200000006ff */
[----:B------:R-:W-:Y:S01]  /*35d0*/  @!PT LDS RZ, [RZ] ;  /* 0x00000000fffff984 */ /* 0x000fe20000000800 */
[----:B------:R-:W-:Y:S01]  /*35e0*/  @!PT LDS RZ, [RZ] ;  /* 0x00000000fffff984 */ /* 0x000fe20000000800 */
[----:B------:R-:W-:Y:S01]  /*35f0*/  @!PT LDS RZ, [RZ] ;  /* 0x00000000fffff984 */ /* 0x000fe20000000800 */
[----:B------:R-:W-:Y:S01]  /*3600*/  @!PT LDS RZ, [RZ] ;  /* 0x00000000fffff984 */ /* 0x000fe20000000800 */
[----:B------:R2:W-:Y:S06]  /*3610*/  MEMBAR.ALL.CTA ;  /* 0x0000000000007992 */ /* 0x0005ec0000008000 */
[----:B--2---:R-:W2:Y:S02]  /*3620*/  FENCE.VIEW.ASYNC.S ;  /* 0x00000000000073c6 */ /* 0x004ea40000000000 */
[----:B--2---:R2:W-:Y:S01]  /*3630*/  SYNCS.ARRIVE.TRANS64.RED.A1T0 RZ, [R3+URZ], RZ ;  /* 0x000000ff03ff79a7 */ /* 0x0045e200081004ff */
[----:B------:R2:W3:Y:S01]  /*3640*/  @P0 SYNCS.PHASECHK.TRANS64.TRYWAIT P2, [UR6], R2 ;  /* 0x00000002ff0005a7 */ /* 0x0004e20008041106 */
[----:B------:R-:W-:Y:S01]  /*3650*/  ULEA.HI UR6, UR14, UR14, URZ, 0x1 ;  /* 0x0000000e0e067291 */ /* 0x000fe2000f8f08ff */
[----:B-1----:R-:W-:-:S03]  /*3660*/  LOP3.LUT P1, RZ, R6, 0x1, RZ, 0xc0, !PT ;  /* 0x0000000106ff7812 */ /* 0x002fc6000782c0ff */
[----:B------:R-:W-:Y:S02]  /*3670*/  USHF.L.U32 UR8, UR6, 0x5, URZ ;  /* 0x0000000506087899 */ /* 0x000fe400080006ff */
[----:B------:R-:W-:Y:S02]  /*3680*/  ULOP3.LUT UR6, UR6, 0xffe, URZ, 0xc0, !UPT ;  /* 0x00000ffe06067892 */ /* 0x000fe4000f8ec0ff */
[----:B------:R-:W-:Y:S02]  /*3690*/  ULOP3.LUT UR8, UR8, 0xffffffc0, URZ, 0xc0, !UPT ;  /* 0xffffffc008087892 */ /* 0x000fe4000f8ec0ff */
[----:B------:R-:W-:Y:S02]  /*36a0*/  UIADD3 UR6, UPT, UPT, -UR6, UR14, URZ ;  /* 0x0000000e06067290 */ /* 0x000fe4000fffe1ff */
[----:B------:R-:W-:Y:S01]  /*36b0*/  UIADD3 UR8, UPT, UPT, UR16, UR8, URZ ;  /* 0x0000000810087290 */ /* 0x000fe2000fffe0ff */
[----:B------:R-:W1:Y:S03]  /*36c0*/  SYNCS.PHASECHK.TRANS64.TRYWAIT P0, [UR7+0x130], R0 ;  /* 0x00013000ff0075a7 */ /* 0x000e660008001107 */
[----:B------:R-:W-:Y:S01]  /*36d0*/  ULEA UR8, UR6, UR8, 0x14 ;  /* 0x0000000806087291 */ /* 0x000fe2000f8ea0ff */
[----:B-123--:R-:W-:Y:S11]  /*36e0*/  @!P0 BRA `(.L_x_64) ;  /* 0x0000003800148947 */ /* 0x00eff60003800000 */
.L_x_140:
[----:B------:R-:W-:Y:S01]  /*36f0*/  IADD3 R10, PT, PT, R10, 0x1, RZ ;  /* 0x000000010a0a7810 */ /* 0x000fe20007ffe0ff */
[----:B------:R-:W-:Y:S06]  /*3700*/  BRA.U !UP3, `(.L_x_65) ;  /* 0x000000010bc07547 */ /* 0x000fec000b800000 */
[----:B------:R-:W-:Y:S01]  /*3710*/  UPLOP3.LUT UP4, UPT, UPT, UPT, UPT, 0x40, 0x4 ;  /* 0x000000000004789c */ /* 0x000fe20003f8e870 */
[----:B------:R-:W-:Y:S01]  /*3720*/  UMOV UR12, UR9 ;  /* 0x00000009000c7c82 */ /* 0x000fe20008000000 */
[----:B------:R-:W-:Y:S01]  /*3730*/  UMOV UR11, UR4 ;  /* 0x00000004000b7c82 */ /* 0x000fe20008000000 */
[----:B------:R-:W-:-:S08]  /*3740*/  UMOV UR17, UR13 ;  /* 0x0000000d00117c82 */ /* 0x000fd00008000000 */
.L_x_68:
[----:B------:R-:W-:Y:S02]  /*3750*/  UIADD3 UR12, UPT, UPT, UR12, 0x1, URZ ;  /* 0x000000010c0c7890 */ /* 0x000fe4000fffe0ff */
[----:B--2---:R-:W-:Y:S02]  /*3760*/  ULEA UR6, UR17, UR5, 0x3 ;  /* 0x0000000511067291 */ /* 0x004fe4000f8e18ff */
[----:B------:R-:W-:Y:S01]  /*3770*/  UISETP.NE.AND UP0, UPT, UR12, URZ, UPT ;  /* 0x000000ff0c00728c */ /* 0x000fe2000bf05270 */
[----:B---3--:R-:W-:Y:S10]  /*3780*/  @P2 BRA `(.L_x_66) ;  /* 0x00000000000c2947 */ /* 0x008ff40003800000 */
[----:B-1----:R-:W-:Y:S04]  /*3790*/  SHF.L.U32 R3, R8, 0x1f, RZ ;  /* 0x0000001f08037819 */ /* 0x002fe800000006ff */
[----:B------:R-:W1:Y:S02]  /*37a0*/  SYNCS.PHASECHK.TRANS64.TRYWAIT P0, [UR6], R3 ;  /* 0x00000003ff0075a7 */ /* 0x000e640008001106 */
[----:B-1----:R-:W-:Y:S05]  /*37b0*/  @!P0 BRA `(.L_x_67) ;  /* 0x0000003400f88947 */ /* 0x002fea0003800000 */
.L_x_66:
[----:B------:R-:W-:Y:S01]  /*37c0*/  UISETP.NE.AND UP1, UPT, UR11, 0x1, UPT ;  /* 0x000000010b00788c */ /* 0x000fe2000bf25270 */
[----:B------:R-:W-:Y:S01]  /*37d0*/  PLOP3.LUT P2, PT, PT, PT, PT, 0x80, 0x8 ;  /* 0x000000000008781c */ /* 0x000fe20003f4f070 */
[----:B------:R-:W-:Y:S02]  /*37e0*/  UIADD3 UR13, UPT, UPT, UR17, 0x1, URZ ;  /* 0x00000001110d7890 */ /* 0x000fe4000fffe0ff */
[----:B------:R-:W-:Y:S02]  /*37f0*/  ULEA UR28, UR17, UR15, 0x9 ;  /* 0x0000000f111c7291 */ /* 0x000fe4000f8e48ff */
[----:B------:R-:W-:Y:S01]  /*3800*/  UISETP.NE.AND UP2, UPT, UR13, 0xd, UPT ;  /* 0x0000000d0d00788c */ /* 0x000fe2000bf45270 */
[----:B------:R-:W-:Y:S01]  /*3810*/  PLOP3.LUT P0, PT, PT, PT, UP1, 0x80, 0x8 ;  /* 0x000000000008781c */ /* 0x000fe20003f0f018 */
[----:B------:R-:W-:Y:S02]  /*3820*/  UIADD3 UR40, UPT, UPT, UR28, 0x80, URZ ;  /* 0x000000801c287890 */ /* 0x000fe4000fffe0ff */
[----:B------:R-:W-:Y:S02]  /*3830*/  USEL UR27, URZ, 0x1, UP2 ;  /* 0x00000001ff1b7887 */ /* 0x000fe40009000000 */
[----:B------:R-:W-:Y:S02]  /*3840*/  USEL UR13, UR13, URZ, UP2 ;  /* 0x000000ff0d0d7287 */ /* 0x000fe40009000000 */
[----:B------:R-:W-:Y:S02]  /*3850*/  UIADD3 UR36, UPT, UPT, UR28, 0x100, URZ ;  /* 0x000001001c247890 */ /* 0x000fe4000fffe0ff */
[----:B------:R-:W-:Y:S01]  /*3860*/  @UP1 ULEA UR26, UR13, UR5, 0x3 ;  /* 0x000000050d1a1291 */ /* 0x000fe2000f8e18ff */
[----:B------:R-:W-:Y:S01]  /*3870*/  LOP3.LUT R8, R8, UR27, RZ, 0x3c, !PT ;  /* 0x0000001b08087c12 */ /* 0x000fe2000f8e3cff */
[----:B------:R-:W-:Y:S02]  /*3880*/  UIADD3 UR32, UPT, UPT, UR28, 0x180, URZ ;  /* 0x000001801c207890 */ /* 0x000fe4000fffe0ff */
[----:B------:R-:W-:Y:S01]  /*3890*/  UIADD3 UR6, UPT, UPT, UR6, 0x68, URZ ;  /* 0x0000006806067890 */ /* 0x000fe2000fffe0ff */
[----:B-1----:R-:W-:Y:S01]  /*38a0*/  @P0 SHF.L.U32 R0, R8, 0x1f, RZ ;  /* 0x0000001f08000819 */ /* 0x002fe200000006ff */
[----:B------:R-:W-:Y:S01]  /*38b0*/  UIADD3 UR11, UPT, UPT, UR11, -0x1, URZ ;  /* 0xffffffff0b0b7890 */ /* 0x000fe2000fffe0ff */
[----:B------:R-:W-:Y:S02]  /*38c0*/  UMOV UR29, 0x80004020 ;  /* 0x80004020001d7882 */ /* 0x000fe40000000000 */
[----:B------:R2:W3:Y:S01]  /*38d0*/  @P0 SYNCS.PHASECHK.TRANS64.TRYWAIT P2, [UR26], R0 ;  /* 0x00000000ff0005a7 */ /* 0x0004e2000804111a */
[----:B------:R-:W-:Y:S01]  /*38e0*/  ULEA UR26, UR17, UR10, 0x9 ;  /* 0x0000000a111a7291 */ /* 0x000fe2000f8e48ff */
[----:B------:R-:W-:Y:S01]  /*38f0*/  UMOV UR27, 0x40004040 ;  /* 0x40004040001b7882 */ /* 0x000fe20000000000 */
[----:B------:R-:W-:Y:S02]  /*3900*/  UMOV UR41, 0x80004020 ;  /* 0x8000402000297882 */ /* 0x000fe40000000000 */
[----:B------:R-:W-:Y:S02]  /*3910*/  UIADD3 UR38, UPT, UPT, UR26, 0x2, URZ ;  /* 0x000000021a267890 */ /* 0x000fe4000fffe0ff */
[----:B------:R-:W-:Y:S02]  /*3920*/  UIADD3 UR34, UPT, UPT, UR26, 0x4, URZ ;  /* 0x000000041a227890 */ /* 0x000fe4000fffe0ff */
[----:B------:R-:W-:Y:S01]  /*3930*/  UIADD3 UR30, UPT, UPT, UR26, 0x6, URZ ;  /* 0x000000061a1e7890 */ /* 0x000fe2000fffe0ff */
[----:B------:R2:W-:Y:S01]  /*3940*/  UTCQMMA gdesc[UR28], gdesc[UR26], tmem[UR8], tmem[UR24], idesc[UR25], UP4 ;  /* 0x00ff181a1c0075ea */ /* 0x0005e2000a000308 */
[----:B------:R-:W-:Y:S01]  /*3950*/  UPLOP3.LUT UP4, UPT, UPT, UPT, UPT, 0x80, 0x8 ;  /* 0x000000000008789c */ /* 0x000fe20003f8f070 */
[----:B------:R-:W-:Y:S01]  /*3960*/  UMOV UR39, 0x40004040 ;  /* 0x4000404000277882 */ /* 0x000fe20000000000 */
[----:B------:R-:W-:Y:S01]  /*3970*/  UMOV UR37, 0x80004020 ;  /* 0x8000402000257882 */ /* 0x000fe20000000000 */
[----:B------:R2:W-:Y:S01]  /*3980*/  UTCQMMA gdesc[UR40], gdesc[UR38], tmem[UR8], tmem[UR22], idesc[UR23], UPT ;  /* 0x00ff1626280075ea */ /* 0x0005e2000b800308 */
[----:B------:R-:W-:Y:S01]  /*3990*/  UMOV UR35, 0x40004040 ;  /* 0x4000404000237882 */ /* 0x000fe20000000000 */
[----:B------:R-:W-:Y:S01]  /*39a0*/  UMOV UR33, 0x80004020 ;  /* 0x8000402000217882 */ /* 0x000fe20000000000 */
[----:B------:R-:W-:Y:S01]  /*39b0*/  UMOV UR31, 0x40004040 ;  /* 0x40004040001f7882 */ /* 0x000fe20000000000 */
[----:B------:R2:W-:Y:S01]  /*39c0*/  UTCQMMA gdesc[UR36], gdesc[UR34], tmem[UR8], tmem[UR20], idesc[UR21], UPT ;  /* 0x00ff1422240075ea */ /* 0x0005e2000b800308 */
[----:B------:R2:W-:Y:S01]  /*39d0*/  UTCQMMA gdesc[UR32], gdesc[UR30], tmem[UR8], tmem[UR18], idesc[UR19], UPT ;  /* 0x00ff121e200075ea */ /* 0x0005e2000b800308 */
[----:B------:R2:W-:Y:S01]  /*39e0*/  UTCBAR [UR6], URZ ;  /* 0x000000ff060073e9 */ /* 0x0005e200080000ff */
[----:B------:R-:W-:Y:S01]  /*39f0*/  UMOV UR17, UR13 ;  /* 0x0000000d00117c82 */ /* 0x000fe20008000000 */
[----:B------:R-:W-:Y:S05]  /*3a00*/  BRA.U UP0, `(.L_x_68) ;  /* 0xfffffffd00507547 */ /* 0x000fea000b83ffff */
.L_x_65:
[----:B------:R-:W-:Y:S01]  /*3a10*/  UIADD3 UR14, UPT, UPT, UR14, 0x1, URZ ;  /* 0x000000010e0e7890 */ /* 0x000fe2000fffe0ff */
[C---:B------:R-:W-:Y:S01]  /*3a20*/  ISETP.NE.AND P0, PT, R10.reuse, 0x2, PT ;  /* 0x000000020a00780c */ /* 0x040fe20003f05270 */
[----:B------:R-:W-:Y:S02]  /*3a30*/  UIADD3 UR7, UPT, UPT, UR7, 0x110, URZ ;  /* 0x0000011007077890 */ /* 0x000fe4000fffe0ff */
[----:B------:R-:W-:Y:S01]  /*3a40*/  UISETP.NE.AND UP0, UPT, UR14, 0x4, UPT ;  /* 0x000000040e00788c */ /* 0x000fe2000bf05270 */
[----:B-12---:R-:W-:Y:S02]  /*3a50*/  SEL R0, RZ, 0x1, P0 ;  /* 0x00000001ff007807 */ /* 0x006fe40000000000 */
[----:B------:R-:W-:Y:S01]  /*3a60*/  SEL R10, R10, RZ, P0 ;  /* 0x000000ff0a0a7207 */ /* 0x000fe20000000000 */
[----:B------:R-:W-:Y:S01]  /*3a70*/  USEL UR6, URZ, 0x1, UP0 ;  /* 0x00000001ff067887 */ /* 0x000fe20008000000 */
[----:B------:R-:W-:Y:S01]  /*3a80*/  LOP3.LUT R9, R9, R0, RZ, 0x3c, !PT ;  /* 0x0000000009097212 */ /* 0x000fe200078e3cff */
[----:B------:R-:W-:Y:S01]  /*3a90*/  USEL UR14, UR14, URZ, UP0 ;  /* 0x000000ff0e0e7287 */ /* 0x000fe20008000000 */
[----:B------:R1:W-:Y:S03]  /*3aa0*/  UTCBAR [UR7], URZ ;  /* 0x000000ff070073e9 */ /* 0x0003e600080000ff */
[----:B------:R-:W-:Y:S01]  /*3ab0*/  LOP3.LUT R11, R11, UR6, RZ, 0x3c, !PT ;  /* 0x000000060b0b7c12 */ /* 0x000fe2000f8e3cff */
[----:B------:R-:W-:Y:S07]  /*3ac0*/  @P1 BRA `(.L_x_69) ;  /* 0xfffffff800881947 */ /* 0x000fee000383ffff */
[----:B------:R-:W2:Y:S01]  /*3ad0*/  S2UR UR4, SR_CgaCtaId ;  /* 0x00000000000479c3 */ /* 0x000ea20000008800 */
[----:B------:R-:W-:Y:S01]  /*3ae0*/  ELECT P0, URZ, PT ;  /* 0x0000000000ff782f */ /* 0x000fe20003800000 */
[----:B------:R-:W-:Y:S01]  /*3af0*/  IMAD.MOV.U32 R0, RZ, RZ, 0x1 ;  /* 0x00000001ff007424 */ /* 0x000fe200078e00ff */
[----:B------:R-:W-:Y:S01]  /*3b00*/  UIADD3 UR5, UPT, UPT, UR5, 0x130, URZ ;  /* 0x0000013005057890 */ /* 0x000fe2000fffe0ff */
[----:B------:R-:W-:Y:S01]  /*3b10*/  SHF.L.U32 R3, R11, 0x1f, RZ ;  /* 0x0000001f0b037819 */ /* 0x000fe200000006ff */
[----:B------:R-:W-:-:S03]  /*3b20*/  UMOV UR6, 0x40 ;  /* 0x0000004000067882 */ /* 0x000fc60000000000 */
[----:B------:R-:W-:Y:S01]  /*3b30*/  UVIRTCOUNT.DEALLOC.SMPOOL 0x80 ;  /* 0x000000800000784c */ /* 0x000fe20000000000 */
[----:B--2---:R-:W-:Y:S02]  /*3b40*/  ULEA UR4, UR4, UR6, 0x18 ;  /* 0x0000000604047291 */ /* 0x004fe4000f8ec0ff */
[----:B------:R-:W-:-:S07]  /*3b50*/  ULEA UR6, UR14, UR5, 0x3 ;  /* 0x000000050e067291 */ /* 0x000fce000f8e18ff */
[----:B------:R2:W-:Y:S02]  /*3b60*/  @P0 STS.U8 [UR4+0x1c], R0 ;  /* 0x00001c00ff000988 */ /* 0x0005e40008000004 */
[----:B------:R-:W4:Y:S02]  /*3b70*/  SYNCS.PHASECHK.TRANS64.TRYWAIT P0, [UR6], R3 ;  /* 0x00000003ff0075a7 */ /* 0x000f240008001106 */
[----:B--2-4-:R-:W-:Y:S05]  /*3b80*/  @!P0 BRA `(.L_x_70) ;  /* 0x00000034001c8947 */ /* 0x014fea0003800000 */
.L_x_143:
[----:B-1----:R-:W-:-:S04]  /*3b90*/  UIADD3 UR7, UPT, UPT, UR14, 0x1, URZ ;  /* 0x000000010e077890 */ /* 0x002fc8000fffe0ff */
[----:B------:R-:W-:-:S04]  /*3ba0*/  UISETP.NE.AND UP0, UPT, UR7, 0x4, UPT ;  /* 0x000000040700788c */ /* 0x000fc8000bf05270 */
[----:B------:R-:W-:Y:S02]  /*3bb0*/  USEL UR8, URZ, 0x1, UP0 ;  /* 0x00000001ff087887 */ /* 0x000fe40008000000 */
[----:B------:R-:W-:-:S04]  /*3bc0*/  USEL UR7, UR7, URZ, UP0 ;  /* 0x000000ff07077287 */ /* 0x000fc80008000000 */
[----:B------:R-:W-:Y:S01]  /*3bd0*/  ULEA UR6, UR7, UR5, 0x3 ;  /* 0x0000000507067291 */ /* 0x000fe2000f8e18ff */
[----:B------:R-:W-:-:S04]  /*3be0*/  LOP3.LUT R2, R11, UR8, RZ, 0x3c, !PT ;  /* 0x000000080b027c12 */ /* 0x000fc8000f8e3cff */
[----:B--2---:R-:W-:-:S04]  /*3bf0*/  SHF.L.U32 R3, R2, 0x1f, RZ ;  /* 0x0000001f02037819 */ /* 0x004fc800000006ff */
[----:B------:R-:W1:Y:S02]  /*3c00*/  SYNCS.PHASECHK.TRANS64.TRYWAIT P0, [UR6], R3 ;  /* 0x00000003ff0075a7 */ /* 0x000e640008001106 */
[----:B-1----:R-:W-:Y:S05]  /*3c10*/  @!P0 BRA `(.L_x_71) ;  /* 0x0000003400108947 */ /* 0x002fea0003800000 */
.L_x_145:
        /* <DEDUP_REMOVED lines=9> */
.L_x_147:
[----:B------:R-:W-:-:S04]  /*3cb0*/  UIADD3 UR7, UPT, UPT, UR7, 0x1, URZ ;  /* 0x0000000107077890 */ /* 0x000fc8000fffe0ff */
[----:B------:R-:W-:-:S04]  /*3cc0*/  UISETP.NE.AND UP0, UPT, UR7, 0x4, UPT ;  /* 0x000000040700788c */ /* 0x000fc8000bf05270 */
[----:B------:R-:W-:Y:S02]  /*3cd0*/  USEL UR6, URZ, 0x1, UP0 ;  /* 0x00000001ff067887 */ /* 0x000fe40008000000 */
[----:B------:R-:W-:-:S04]  /*3ce0*/  USEL UR7, UR7, URZ, UP0 ;  /* 0x000000ff07077287 */ /* 0x000fc80008000000 */
[----:B------:R-:W-:Y:S01]  /*3cf0*/  ULEA UR7, UR7, UR5, 0x3 ;  /* 0x0000000507077291 */ /* 0x000fe2000f8e18ff */
[----:B-1----:R-:W-:-:S04]  /*3d00*/  LOP3.LUT R3, R2, UR6, RZ, 0x3c, !PT ;  /* 0x0000000602037c12 */ /* 0x002fc8000f8e3cff */
[----:B------:R-:W-:-:S04]  /*3d10*/  SHF.L.U32 R3, R3, 0x1f, RZ ;  /* 0x0000001f03037819 */ /* 0x000fc800000006ff */
[----:B------:R-:W1:Y:S02]  /*3d20*/  SYNCS.PHASECHK.TRANS64.TRYWAIT P0, [UR7], R3 ;  /* 0x00000003ff0075a7 */ /* 0x000e640008001107 */
[----:B-1----:R-:W-:Y:S05]  /*3d30*/  @!P0 BRA `(.L_x_73) ;  /* 0x0000003000f88947 */ /* 0x002fea0003800000 */
.L_x_149:
[----:B------:R-:W-:Y:S01]  /*3d40*/  NOP ;  /* 0x0000000000007918 */ /* 0x000fe20000000000 */
[----:B-1----:R-:W1:Y:S01]  /*3d50*/  LDS R0, [UR4+0x14] ;  /* 0x00001404ff007984 */ /* 0x002e620008000800 */
[----:B------:R-:W-:Y:S01]  /*3d60*/  ULOP3.LUT UR6, UR16, 0xffff, URZ, 0xc0, !UPT ;  /* 0x0000ffff10067892 */ /* 0x000fe2000f8ec0ff */
[----:B------:R-:W-:Y:S01]  /*3d70*/  UMOV UR8, 0xffff ;  /* 0x0000ffff00087882 */ /* 0x000fe20000000000 */
[----:B------:R-:W-:Y:S02]  /*3d80*/  UMOV UR5, 0x1 ;  /* 0x0000000100057882 */ /* 0x000fe40000000000 */
[----:B------:R-:W-:-:S04]  /*3d90*/  USHF.R.U32.HI UR6, URZ, 0x5, UR6 ;  /* 0x00000005ff067899 */ /* 0x000fc80008011606 */
[----:B------:R-:W-:Y:S02]  /*3da0*/  USHF.L.U32 UR8, UR8, UR6, URZ ;  /* 0x0000000608087299 */ /* 0x000fe400080006ff */
[----:B------:R-:W-:-:S04]  /*3db0*/  USHF.L.U32 UR5, UR5, UR6, URZ ;  /* 0x0000000605057299 */ /* 0x000fc800080006ff */
[----:B-1----:R-:W-:-:S04]  /*3dc0*/  LOP3.LUT R0, R0, UR8, RZ, 0xc0, !PT ;  /* 0x0000000800007c12 */ /* 0x002fc8000f8ec0ff */
[----:B------:R-:W-:-:S13]  /*3dd0*/  ISETP.NE.AND P0, PT, R0, UR8, PT ;  /* 0x0000000800007c0c */ /* 0x000fda000bf05270 */
[----:B------:R-:W-:Y:S05]  /*3de0*/  @P0 BRA `(.L_x_74) ;  /* 0x0000000000580947 */ /* 0x000fea0003800000 */
[----:B------:R-:W1:Y:S02]  /*3df0*/  LDS R0, [UR4+0x18] ;  /* 0x00001804ff007984 */ /* 0x000e640008000800 */
[----:B-1----:R-:W-:-:S04]  /*3e00*/  LOP3.LUT R0, R0, UR5, RZ, 0xc0, !PT ;  /* 0x0000000500007c12 */ /* 0x002fc8000f8ec0ff */
[----:B------:R-:W-:-:S13]  /*3e10*/  ISETP.NE.AND P0, PT, R0, UR5, PT ;  /* 0x0000000500007c0c */ /* 0x000fda000bf05270 */
[----:B------:R-:W-:Y:S05]  /*3e20*/  @P0 BRA `(.L_x_75) ;  /* 0x00000000003c0947 */ /* 0x000fea0003800000 */
[----:B------:R-:W1:Y:S01]  /*3e30*/  S2R R2, SR_LANEID ;  /* 0x0000000000027919 */ /* 0x000e620000000000 */
[----:B------:R-:W-:Y:S01]  /*3e40*/  ULOP3.LUT UR8, URZ, UR8, URZ, 0x33, !UPT ;  /* 0x00000008ff087292 */ /* 0x000fe2000f8e33ff */
[----:B------:R-:W-:Y:S01]  /*3e50*/  LOP3.LUT R4, RZ, UR5, RZ, 0x33, !PT ;  /* 0x00000005ff047c12 */ /* 0x000fe2000f8e33ff */
[----:B------:R-:W-:Y:S02]  /*3e60*/  VOTEU.ANY UR7, UPT, PT ;  /* 0x0000000000077886 */ /* 0x000fe400038e0100 */
[----:B------:R-:W-:Y:S01]  /*3e70*/  UFLO.U32 UR7, UR7 ;  /* 0x00000007000772bd */ /* 0x000fe200080e0000 */
[----:B------:R-:W2:Y:S01]  /*3e80*/  REDUX UR5, R4 ;  /* 0x00000000040573c4 */ /* 0x000ea20000000000 */
[----:B------:R-:W-:-:S06]  /*3e90*/  IMAD.U32 R0, RZ, RZ, UR8 ;  /* 0x00000008ff007e24 */ /* 0x000fcc000f8e00ff */
[----:B------:R4:W-:Y:S01]  /*3ea0*/  UTCATOMSWS.AND URZ, UR8 ;  /* 0x0000000800ff79e3 */ /* 0x0009e20008000000 */
[----:B------:R-:W3:Y:S01]  /*3eb0*/  REDUX UR6, R0 ;  /* 0x00000000000673c4 */ /* 0x000ee20000000000 */
[----:B-1----:R-:W-:Y:S01]  /*3ec0*/  ISETP.EQ.U32.AND P0, PT, R2, UR7, PT ;  /* 0x0000000702007c0c */ /* 0x002fe2000bf02070 */
[----:B--2---:R-:W-:Y:S01]  /*3ed0*/  IMAD.U32 R2, RZ, RZ, UR5 ;  /* 0x00000005ff027e24 */ /* 0x004fe2000f8e00ff */
[----:B---3--:R-:W-:-:S11]  /*3ee0*/  MOV R3, UR6 ;  /* 0x0000000600037c02 */ /* 0x008fd60008000f00 */
[----:B------:R4:W-:Y:S04]  /*3ef0*/  @P0 ATOMS.AND RZ, [UR4+0x14], R3 ;  /* 0x00001403ffff098c */ /* 0x0009e8000a800004 */
[----:B------:R4:W-:Y:S01]  /*3f00*/  @P0 ATOMS.AND RZ, [UR4+0x18], R2 ;  /* 0x00001802ffff098c */ /* 0x0009e2000a800004 */
[----:B------:R-:W-:Y:S05]  /*3f10*/  BRA `(.L_x_76) ;  /* 0x0000000000147947 */ /* 0x000fea0003800000 */
.L_x_75:
[----:B------:R-:W-:Y:S02]  /*3f20*/  MOV R2, 0x3f40 ;  /* 0x00003f4000027802 */ /* 0x000fe40000000f00 */
[----:B---3-5:R-:W-:Y:S05]  /*3f30*/  CALL.REL.NOINC `($__internal_0_$__cuda_sm10x_tcgen05_guardrail_trap_col_being_dealloced_not_returned_by_alloc) ;  /* 0x0000003400147944 */ /* 0x028fea0003c00000 */
[----:B------:R-:W-:Y:S05]  /*3f40*/  BRA `(.L_x_76) ;  /* 0x0000000000087947 */ /* 0x000fea0003800000 */
.L_x_74:
[----:B------:R-:W-:Y:S02]  /*3f50*/  MOV R2, 0x3f70 ;  /* 0x00003f7000027802 */ /* 0x000fe40000000f00 */
[----:B---3-5:R-:W-:Y:S05]  /*3f60*/  CALL.REL.NOINC `($__internal_2_$__cuda_sm10x_tcgen05_guardrail_trap_unallocated_columns_being_dealloced) ;  /* 0x0000003400207944 */ /* 0x028fea0003c00000 */
.L_x_76:
[----:B------:R-:W-:Y:S01]  /*3f70*/  NOP ;  /* 0x0000000000007918 */ /* 0x000fe20000000000 */
[----:B----4-:R-:W-:Y:S05]  /*3f80*/  EXIT ;  /* 0x000000000000794d */ /* 0x010fea0003800000 */
.L_x_58:
[----:B------:R-:W-:-:S09]  /*3f90*/  UISETP.NE.OR UP2, UPT, UR8, 0x3, !UP2 ;  /* 0x000000030800788c */ /* 0x000fd2000d745670 */
[----:B------:R-:W-:Y:S05]  /*3fa0*/  BRA.U UP2, `(.L_x_77) ;  /* 0x0000000902c87547 */ /* 0x000fea000b800000 */
[----:B------:R-:W1:Y:S01]  /*3fb0*/  LDCU.64 UR6, c[0x0][0x888] ;  /* 0x00011100ff0677ac */ /* 0x000e620008000a00 */
[----:B------:R-:W2:Y:S01]  /*3fc0*/  LDC R0, c[0x0][0xb30] ;  /* 0x0002cc00ff007b82 */ /* 0x000ea20000000800 */
[----:B------:R-:W-:Y:S01]  /*3fd0*/  IMAD.MOV.U32 R30, RZ, RZ, 0x1 ;  /* 0x00000001ff1e7424 */ /* 0x000fe200078e00ff */
[----:B------:R-:W-:Y:S01]  /*3fe0*/  CS2R R28, SRZ ;  /* 0x00000000001c7805 */ /* 0x000fe2000001ff00 */
[----:B------:R-:W4:Y:S01]  /*3ff0*/  LDCU.64 UR4, c[0x0][0x890] ;  /* 0x00011200ff0477ac */ /* 0x000f220008000a00 */
[----:B------:R-:W-:Y:S01]  /*4000*/  IMAD.MOV.U32 R25, RZ, RZ, 0x1000 ;  /* 0x00001000ff197424 */ /* 0x000fe200078e00ff */
[----:B------:R-:W-:-:S03]  /*4010*/  UMOV UR8, 0x400 ;  /* 0x0000040000087882 */ /* 0x000fc60000000000 */
[----:B------:R-:W3:Y:S01]  /*4020*/  LDC R19, c[0x0][0x370] ;  /* 0x0000dc00ff137b82 */ /* 0x000ee20000000800 */
[----:B------:R-:W-:-:S07]  /*4030*/  UPLOP3.LUT UP1, UPT, UPT, UPT, UPT, 0x40, 0x4 ;  /* 0x000000000004789c */ /* 0x000fce0003f2e870 */
[----:B------:R-:W3:Y:S01]  /*4040*/  LDC R2, c[0x0][0xb0c] ;  /* 0x0002c300ff027b82 */ /* 0x000ee20000000800 */
[----:B-1----:R-:W-:Y:S02]  /*4050*/  UISETP.NE.U32.AND UP2, UPT, UR6, URZ, UPT ;  /* 0x000000ff0600728c */ /* 0x002fe4000bf45070 */
[----:B------:R-:W-:Y:S02]  /*4060*/  ULEA UR6, UR37, UR8, 0x18 ;  /* 0x0000000825067291 */ /* 0x000fe4000f8ec0ff */
[----:B------:R-:W-:Y:S02]  /*4070*/  UISETP.NE.AND.EX UP2, UPT, UR7, URZ, UPT, UP2 ;  /* 0x000000ff0700728c */ /* 0x000fe4000bf45320 */
[----:B------:R-:W-:Y:S01]  /*4080*/  UIADD3 UR7, UPT, UPT, UR6, 0xd0, URZ ;  /* 0x000000d006077890 */ /* 0x000fe2000fffe0ff */
[----:B------:R-:W1:Y:S01]  /*4090*/  LDC R18, c[0x0][0xb20] ;  /* 0x0002c800ff127b82 */ /* 0x000e620000000800 */
[----:B----4-:R-:W-:Y:S01]  /*40a0*/  UISETP.NE.U32.AND UP3, UPT, UR4, URZ, UPT ;  /* 0x000000ff0400728c */ /* 0x010fe2000bf65070 */
[----:B--2---:R-:W-:Y:S01]  /*40b0*/  ISETP.NE.AND P1, PT, R0, 0x1, PT ;  /* 0x000000010000780c */ /* 0x004fe20003f25270 */
[----:B------:R-:W-:-:S02]  /*40c0*/  UPRMT UR37, UR37, 0x654, UR7 ;  /* 0x0000065425257896 */ /* 0x000fc40008000007 */
[----:B------:R-:W-:-:S03]  /*40d0*/  UISETP.NE.AND.EX UP3, UPT, UR5, URZ, UPT, UP3 ;  /* 0x000000ff0500728c */ /* 0x000fc6000bf65330 */
[----:B------:R-:W2:Y:S08]  /*40e0*/  LDC.64 R32, c[0x0][0x348] ;  /* 0x0000d200ff207b82 */ /* 0x000eb00000000a00 */
[----:B------:R-:W4:Y:S08]  /*40f0*/  LDC.64 R16, c[0x0][0xb10] ;  /* 0x0002c400ff107b82 */ /* 0x000f300000000a00 */
[----:B------:R-:W1:Y:S08]  /*4100*/  LDC.64 R6, c[0x0][0xb18] ;  /* 0x0002c600ff067b82 */ /* 0x000e700000000a00 */
[----:B------:R-:W1:Y:S08]  /*4110*/  LDC.64 R4, c[0x0][0xb28] ;  /* 0x0002ca00ff047b82 */ /* 0x000e700000000a00 */
[----:B---3--:R-:W1:Y:S02]  /*4120*/  LDC R24, c[0x0][0x374] ;  /* 0x0000dd00ff187b82 */ /* 0x008e640000000800 */
.L_x_85:
[C---:B------:R-:W-:Y:S02]  /*4130*/  LEA R0, R29.reuse, UR6, 0x3 ;  /* 0x000000061d007c11 */ /* 0x040fe4000f8e18ff */
[----:B------:R-:W-:Y:S02]  /*4140*/  SHF.L.U32 R3, R28, 0x1f, RZ ;  /* 0x0000001f1c037819 */ /* 0x000fe400000006ff */
[----:B------:R-:W-:Y:S02]  /*4150*/  LEA R20, R29, UR6, 0x4 ;  /* 0x000000061d147c11 */ /* 0x000fe4000f8e20ff */
[----:B---3--:R-:W3:Y:S02]  /*4160*/  SYNCS.PHASECHK.TRANS64.TRYWAIT P0, [R0+URZ+0xf0], R3 ;  /* 0x0000f003000075a7 */ /* 0x008ee400080011ff */
[----:B---3--:R-:W-:Y:S05]  /*4170*/  @!P0 BRA `(.L_x_78) ;  /* 0x0000003000008947 */ /* 0x008fea0003800000 */
.L_x_150:
[----:B------:R-:W-:Y:S01]  /*4180*/  ISETP.GE.AND P0, PT, R40, 0x1, PT ;  /* 0x000000012800780c */ /* 0x000fe20003f06270 */
[----:B------:R-:W1:Y:S01]  /*4190*/  LDS.128 R20, [R20+0x180] ;  /* 0x0001800014147984 */ /* 0x000e620000000c00 */
[----:B------:R-:W-:Y:S01]  /*41a0*/  ISETP.NE.U32.AND P4, PT, RZ, UR4, PT ;  /* 0x00000004ff007c0c */ /* 0x000fe2000bf85070 */
[----:B---3--:R-:W-:Y:S01]  /*41b0*/  VIADD R0, R0, 0x100 ;  /* 0x0000010000007836 */ /* 0x008fe20000000000 */
[----:B------:R-:W-:Y:S02]  /*41c0*/  SHF.L.U32 R26, R30, 0x1f, RZ ;  /* 0x0000001f1e1a7819 */ /* 0x000fe400000006ff */
[----:B------:R-:W-:Y:S02]  /*41d0*/  ISETP.NE.AND.EX P4, PT, RZ, UR5, PT, P4 ;  /* 0x00000005ff007c0c */ /* 0x000fe4000bf85340 */
[----:B------:R-:W-:Y:S01]  /*41e0*/  PRMT R0, RZ, 0x654, R0 ;  /* 0x00000654ff007816 */ /* 0x000fe20000000000 */
[----:B------:R-:W-:Y:S01]  /*41f0*/  @!PT LDS RZ, [RZ] ;  /* 0x00000000fffff984 */ /* 0x000fe20000000800 */
[----:B------:R-:W-:Y:S01]  /*4200*/  @!PT LDS RZ, [RZ] ;  /* 0x00000000fffff984 */ /* 0x000fe20000000800 */
[----:B------:R-:W-:Y:S01]  /*4210*/  @!PT LDS RZ, [RZ] ;  /* 0x00000000fffff984 */ /* 0x000fe20000000800 */
[----:B------:R-:W-:Y:S01]  /*4220*/  @!PT LDS RZ, [RZ] ;  /* 0x00000000fffff984 */ /* 0x000fe20000000800 */
[----:B------:R3:W-:Y:S06]  /*4230*/  MEMBAR.ALL.CTA ;  /* 0x0000000000007992 */ /* 0x0007ec0000008000 */
[----:B---3--:R-:W3:Y:S02]  /*4240*/  FENCE.VIEW.ASYNC.S ;  /* 0x00000000000073c6 */ /* 0x008ee40000000000 */
[----:B---3--:R3:W-:Y:S01]  /*4250*/  SYNCS.ARRIVE.TRANS64.RED.A1T0 RZ, [R0+URZ], RZ ;  /* 0x000000ff00ff79a7 */ /* 0x0087e200081004ff */
[----:B-1----:R-:W-:Y:S11]  /*4260*/  LOP3.LUT P3, RZ, R22, 0x1, RZ, 0xc0, !PT ;  /* 0x0000000116ff7812 */ /* 0x002ff6000786c0ff */
[----:B------:R-:W-:Y:S02]  /*4270*/  @!UPT UIADD3 URZ, UPT, UPT, URZ, URZ, URZ ;  /* 0x000000fffffff290 */ /* 0x000fe4000fffe0ff */
[----:B------:R-:W-:Y:S02]  /*4280*/  @P3 MOV R13, R20 ;  /* 0x00000014000d3202 */ /* 0x000fe40000000f00 */
[----:B------:R-:W-:Y:S01]  /*4290*/  @P3 LOP3.LUT R8, R21, 0xffff, RZ, 0xc0, !PT ;  /* 0x0000ffff15083812 */ /* 0x000fe200078ec0ff */
[----:B---3--:R-:W-:Y:S06]  /*42a0*/  @!P0 BRA `(.L_x_79) ;  /* 0x0000000000a48947 */ /* 0x008fec0003800000 */
[----:B------:R-:W-:Y:S01]  /*42b0*/  IMAD.HI.U32 R31, R24, R7, RZ ;  /* 0x00000007181f7227 */ /* 0x000fe200078e00ff */
[----:B------:R-:W-:Y:S02]  /*42c0*/  ISETP.NE.AND P0, PT, R6, 0x1, PT ;  /* 0x000000010600780c */ /* 0x000fe40003f05270 */
[----:B------:R-:W-:Y:S01]  /*42d0*/  ISETP.NE.AND P2, PT, R40, 0x1, PT ;  /* 0x000000012800780c */ /* 0x000fe20003f45270 */
[----:B----4-:R-:W-:Y:S01]  /*42e0*/  IMAD.HI.U32 R34, R19, R16, RZ ;  /* 0x0000001013227227 */ /* 0x010fe200078e00ff */
[----:B------:R-:W-:Y:S02]  /*42f0*/  SHF.R.U32.HI R31, RZ, R18, R31 ;  /* 0x00000012ff1f7219 */ /* 0x000fe4000001161f */
[----:B------:R-:W-:Y:S01]  /*4300*/  ISETP.NE.AND P5, PT, R2, 0x1, PT ;  /* 0x000000010200780c */ /* 0x000fe20003fa5270 */
[----:B------:R-:W-:Y:S01]  /*4310*/  IMAD.HI.U32 R36, R13, R16, RZ ;  /* 0x000000100d247227 */ /* 0x000fe200078e00ff */
[----:B------:R-:W-:Y:S02]  /*4320*/  SHF.R.U32.HI R34, RZ, R17, R34 ;  /* 0x00000011ff227219 */ /* 0x000fe40000011622 */
[----:B------:R-:W-:Y:S01]  /*4330*/  SEL R3, R24, R31, !P0 ;  /* 0x0000001f18037207 */ /* 0x000fe20004000000 */
[C---:B------:R-:W-:Y:S01]  /*4340*/  IMAD.HI.U32 R31, R8.reuse, R7, RZ ;  /* 0x00000007081f7227 */ /* 0x040fe200078e00ff */
[----:B------:R-:W-:Y:S02]  /*4350*/  SEL R11, R19, R34, !P5 ;  /* 0x00000022130b7207 */ /* 0x000fe40006800000 */
[----:B------:R-:W-:Y:S01]  /*4360*/  SHF.R.U32.HI R36, RZ, R17, R36 ;  /* 0x00000011ff247219 */ /* 0x000fe20000011624 */
[----:B------:R-:W-:Y:S01]  /*4370*/  IMAD.HI.U32 R38, R3, R4, RZ ;  /* 0x0000000403267227 */ /* 0x000fe200078e00ff */
[----:B------:R-:W-:Y:S03]  /*4380*/  SHF.R.U32.HI R31, RZ, R18, R31 ;  /* 0x00000012ff1f7219 */ /* 0x000fe6000001161f */
[----:B------:R-:W-:Y:S01]  /*4390*/  IMAD.HI.U32 R34, R11, R4, RZ ;  /* 0x000000040b227227 */ /* 0x000fe200078e00ff */
[----:B------:R-:W-:Y:S02]  /*43a0*/  @P2 SHF.R.U32.HI R3, RZ, R5, R38 ;  /* 0x00000005ff032219 */ /* 0x000fe40000011626 */
[----:B------:R-:W-:Y:S02]  /*43b0*/  SEL R9, R8, R31, !P0 ;  /* 0x0000001f08097207 */ /* 0x000fe40004000000 */
[----:B------:R-:W-:Y:S01]  /*43c0*/  @P2 SHF.R.U32.HI R11, RZ, R5, R34 ;  /* 0x00000005ff0b2219 */ /* 0x000fe20000011622 */
[C---:B------:R-:W-:Y:S01]  /*43d0*/  IMAD R10, R40.reuse, R3, RZ ;  /* 0x00000003280a7224 */ /* 0x040fe200078e02ff */
[----:B------:R-:W-:Y:S01]  /*43e0*/  SEL R3, R13, R36, !P5 ;  /* 0x000000240d037207 */ /* 0x000fe20006800000 */
[C---:B------:R-:W-:Y:S03]  /*43f0*/  IMAD.HI.U32 R14, R9.reuse, R4, RZ ;  /* 0x00000004090e7227 */ /* 0x040fe600078e00ff */
[----:B------:R-:W-:Y:S01]  /*4400*/  ISETP.GE.AND P0, PT, R9, R10, PT ;  /* 0x0000000a0900720c */ /* 0x000fe20003f06270 */
[C---:B------:R-:W-:Y:S01]  /*4410*/  IMAD R12, R40.reuse, R11, RZ ;  /* 0x0000000b280c7224 */ /* 0x040fe200078e02ff */
[-C--:B------:R-:W-:Y:S04]  /*4420*/  SHF.R.U32.HI R14, RZ, R5.reuse, R14 ;  /* 0x00000005ff0e7219 */ /* 0x080fe8000001160e */
[----:B------:R-:W-:Y:S02]  /*4430*/  ISETP.GE.OR P0, PT, R3, R12, P0 ;  /* 0x0000000c0300720c */ /* 0x000fe40000706670 */
[----:B------:R-:W-:Y:S05]  /*4440*/  SEL R15, R9, R14, !P2 ;  /* 0x0000000e090f7207 */ /* 0x000fea0005000000 */
[----:B------:R-:W-:Y:S04]  /*4450*/  IMAD.MOV R14, RZ, RZ, -R15 ;  /* 0x000000ffff0e7224 */ /* 0x000fe800078e0a0f */
[----:B------:R-:W-:Y:S02]  /*4460*/  IMAD R14, R40, R14, R9 ;  /* 0x0000000e280e7224 */ /* 0x000fe400078e0209 */
[C---:B------:R-:W-:Y:S05]  /*4470*/  @!P0 IMAD.HI.U32 R10, R3.reuse, R4, RZ ;  /* 0x00000004030a8227 */ /* 0x040fea00078e00ff */
[----:B------:R-:W-:Y:S04]  /*4480*/  @!P0 SHF.R.U32.HI R10, RZ, R5, R10 ;  /* 0x00000005ff0a8219 */ /* 0x000fe8000001160a */
[----:B------:R-:W-:Y:S01]  /*4490*/  @!P0 SEL R0, R3, R10, !P2 ;  /* 0x0000000a03008207 */ /* 0x000fe20005000000 */
[----:B------:R-:W-:Y:S03]  /*44a0*/  IMAD.MOV R10, RZ, RZ, -R3 ;  /* 0x000000ffff0a7224 */ /* 0x000fe600078e0a03 */
[----:B------:R-:W-:Y:S01]  /*44b0*/  @!P0 IADD3 R15, PT, PT, R15, -R0, RZ ;  /* 0x800000000f0f8210 */ /* 0x000fe20007ffe0ff */
[----:B------:R-:W-:Y:S01]  /*44c0*/  @!P0 IMAD R0, R11, R14, R0 ;  /* 0x0000000e0b008224 */ /* 0x000fe200078e0200 */
[----:B------:R-:W-:Y:S01]  /*44d0*/  IADD3 R11, PT, PT, -R9, RZ, RZ ;  /* 0x000000ff090b7210 */ /* 0x000fe20007ffe1ff */
[----:B------:R-:W-:Y:S02]  /*44e0*/  IMAD R13, R2, R10, R13 ;  /* 0x0000000a020d7224 */ /* 0x000fe400078e020d */
[----:B------:R-:W-:Y:S02]  /*44f0*/  @!P0 IMAD R9, R15, R40, R3 ;  /* 0x000000280f098224 */ /* 0x000fe400078e0203 */
[----:B------:R-:W-:Y:S02]  /*4500*/  @!P0 IMAD.MOV.U32 R3, RZ, RZ, R0 ;  /* 0x000000ffff038224 */ /* 0x000fe400078e0000 */
[----:B------:R-:W-:Y:S02]  /*4510*/  IMAD R8, R6, R11, R8 ;  /* 0x0000000b06087224 */ /* 0x000fe400078e0208 */
[----:B------:R-:W-:Y:S02]  /*4520*/  IMAD R13, R3, R2, R13 ;  /* 0x00000002030d7224 */ /* 0x000fe400078e020d */
[----:B------:R-:W-:Y:S02]  /*4530*/  IMAD R8, R9, R6, R8 ;  /* 0x0000000609087224 */ /* 0x000fe400078e0208 */
.L_x_79:
[----:B------:R-:W-:Y:S05]  /*4540*/  BRA.U UP1, `(.L_x_80) ;  /* 0x0000000101107547 */ /* 0x000fea000b800000 */
[----:B------:R-:W-:Y:S04]  /*4550*/  MOV R0, UR13 ;  /* 0x0000000d00007c02 */ /* 0x000fe80008000f00 */
[----:B------:R-:W-:Y:S04]  /*4560*/  SHF.L.U32 R3, R0, 0x1f, RZ ;  /* 0x0000001f00037819 */ /* 0x000fe800000006ff */
[----:B------:R-:W1:Y:S02]  /*4570*/  SYNCS.PHASECHK.TRANS64.TRYWAIT P0, [UR6+0xe8], R3 ;  /* 0x0000e803ff0075a7 */ /* 0x000e640008001106 */
[----:B-1----:R-:W-:Y:S05]  /*4580*/  @!P0 BRA `(.L_x_81) ;  /* 0x0000002c00108947 */ /* 0x002fea0003800000 */
.L_x_80:
[----:B------:R-:W-:Y:S05]  /*4590*/  BRA.U !UP3, `(.L_x_82) ;  /* 0x000000010b347547 */ /* 0x000fea000b800000 */
[----:B------:R-:W-:Y:S01]  /*45a0*/  UPLOP3.LUT UP0, UPT, UPT, UPT, UP2, 0x80, 0x8 ;  /* 0x000000000008789c */ /* 0x000fe20003f0f020 */
[----:B-1----:R-:W-:Y:S02]  /*45b0*/  HFMA2 R0, -RZ, RZ, 0, 5.9604644775390625e-08 ;  /* 0x00000001ff007431 */ /* 0x002fe400000001ff */
[----:B------:R-:W-:Y:S03]  /*45c0*/  IMAD.MOV.U32 R96, RZ, RZ, 0x1 ;  /* 0x00000001ff607424 */ /* 0x000fe600078e00ff */
[----:B------:R-:W-:Y:S05]  /*45d0*/  PLOP3.LUT P0, PT, PT, PT, UP0, 0x80, 0x8 ;  /* 0x000000000008781c */ /* 0x000fea0003f0f008 */
[----:B------:R-:W1:Y:S01]  /*45e0*/  @UP0 LDCU.64 UR8, c[0x0][0x888] ;  /* 0x00011100ff0807ac */ /* 0x000e620008000a00 */
[----:B------:R-:W-:Y:S07]  /*45f0*/  @UP0 UIMAD UR7, UR36, UR4, URZ ;  /* 0x00000004240702a4 */ /* 0x000fee000f8e02ff */
[----:B------:R-:W-:Y:S01]  /*4600*/  @!P0 PRMT R96, R0, 0x7610, R96 ;  /* 0x0000761000608816 */ /* 0x000fe20000000060 */
[----:B-1----:R-:W-:Y:S03]  /*4610*/  @UP0 UIMAD.WIDE UR8, UR7, 0x4, UR8 ;  /* 0x00000004070808a5 */ /* 0x002fe6000f8e0208 */
[----:B------:R-:W1:Y:S03]  /*4620*/  @!UP0 LDCU UR7, c[0x0][0x880] ;  /* 0x00011000ff0787ac */ /* 0x000e660008000800 */
[----:B------:R-:W-:Y:S01]  /*4630*/  IMAD.U32 R10, RZ, RZ, UR8 ;  /* 0x00000008ff0a7e24 */ /* 0x000fe2000f8e00ff */
[----:B------:R-:W-:Y:S05]  /*4640*/  MOV R11, UR9 ;  /* 0x00000009000b7c02 */ /* 0x000fea0008000f00 */
[----:B-----5:R3:W5:Y:S02]  /*4650*/  @P0 LDG.E R49, desc[UR40][R10.64] ;  /* 0x000000280a310981 */ /* 0x020764000c1e1900 */
[----:B-1-3--:R-:W-:Y:S07]  /*4660*/  @!P0 IMAD.U32 R49, RZ, RZ, UR7 ;  /* 0x00000007ff318e24 */ /* 0x00afee000f8e00ff */
.L_x_82:
[----:B-----5:R-:W-:Y:S01]  /*4670*/  @!P4 FSETP.EQ.AND P5, PT, R49, RZ, PT ;  /* 0x000000ff3100c20b */ /* 0x020fe20003fa2000 */
[----:B------:R-:W-:Y:S01]  /*4680*/  @!UPT UIADD3 URZ, UPT, UPT, URZ, URZ, URZ ;  /* 0x000000fffffff290 */ /* 0x000fe2000fffe0ff */
[----:B------:R-:W-:Y:S11]  /*4690*/  @!P4 BRA `(.L_x_83) ;  /* 0x000000000014c947 */ /* 0x000ff60003800000 */
[----:B------:R-:W-:Y:S02]  /*46a0*/  LOP3.LUT P0, RZ, R96, 0xff, RZ, 0xc0, !PT ;  /* 0x000000ff60ff7812 */ /* 0x000fe4000780c0ff */
[----:B------:R-:W-:Y:S04]  /*46b0*/  PLOP3.LUT P5, PT, PT, PT, UP0, 0x80, 0x8 ;  /* 0x000000000008781c */ /* 0x000fe80003faf008 */
[----:B------:R-:W-:Y:S07]  /*46c0*/  PLOP3.LUT P5, PT, P5, PT, PT, 0x8, 0x80 ;  /* 0x000000000080781c */ /* 0x000fee0002fae170 */
[----:B------:R-:W-:Y:S11]  /*46d0*/  @P0 FSETP.EQ.AND P5, PT, R49, RZ, PT ;  /* 0x000000ff3100020b */ /* 0x000ff60003fa2000 */
[----:B------:R-:W-:Y:S02]  /*46e0*/  @!UPT UIADD3 URZ, UPT, UPT, URZ, URZ, URZ ;  /* 0x000000fffffff290 */ /* 0x000fe4000fffe0ff */
.L_x_83:
[----:B------:R-:W3:Y:S01]  /*46f0*/  SYNCS.PHASECHK.TRANS64.TRYWAIT P4, [UR6+0xd8], R26 ;  /* 0x0000d81aff0075a7 */ /* 0x000ee20008081106 */
[----:B------:R-:W-:Y:S01]  /*4700*/  @P3 SHF.R.U32.HI R27, RZ, 0x10, R21 ;  /* 0x00000010ff1b3819 */ /* 0x000fe20000011615 */
[----:B------:R-:W-:Y:S01]  /*4710*/  VIADD R29, R29, 0x1 ;  /* 0x000000011d1d7836 */ /* 0x000fe20000000000 */
[----:B------:R-:W5:Y:S08]  /*4720*/  LDC.64 R14, c[0x0][0xb10] ;  /* 0x0002c400ff0e7b82 */ /* 0x000f700000000a00 */
[----:B------:R-:W2:Y:S08]  /*4730*/  LDC.64 R10, c[0x0][0xb18] ;  /* 0x0002c600ff0a7b82 */ /* 0x000eb00000000a00 */
[----:B-1----:R-:W1:Y:S08]  /*4740*/  @!P1 LDC R0, c[0x0][0xb20] ;  /* 0x0002c800ff009b82 */ /* 0x002e700000000800 */
[----:B------:R-:W4:Y:S01]  /*4750*/  @!P1 LDC R3, c[0x0][0xb0c] ;  /* 0x0002c300ff039b82 */ /* 0x000f220000000800 */
[----:B-----5:R-:W-:Y:S05]  /*4760*/  @!P1 IMAD.HI.U32 R14, R13, R14, RZ ;  /* 0x0000000e0d0e9227 */ /* 0x020fea00078e00ff */
[----:B------:R-:W-:Y:S01]  /*4770*/  @!P1 SHF.R.U32.HI R14, RZ, R15, R14 ;  /* 0x0000000fff0e9219 */ /* 0x000fe2000001160e */
[----:B--2---:R-:W-:Y:S01]  /*4780*/  @!P1 IMAD.HI.U32 R11, R8, R11, RZ ;  /* 0x0000000b080b9227 */ /* 0x004fe200078e00ff */
[----:B------:R-:W-:Y:S04]  /*4790*/  @!P1 ISETP.NE.AND P0, PT, R10, 0x1, PT ;  /* 0x000000010a00980c */ /* 0x000fe80003f05270 */
[----:B-1----:R-:W-:Y:S02]  /*47a0*/  @!P1 SHF.R.U32.HI R9, RZ, R0, R11 ;  /* 0x00000000ff099219 */ /* 0x002fe4000001160b */
[----:B----4-:R-:W-:Y:S02]  /*47b0*/  @!P1 ISETP.NE.AND P2, PT, R3, 0x1, PT ;  /* 0x000000010300980c */ /* 0x010fe40003f45270 */
[----:B------:R-:W-:Y:S02]  /*47c0*/  @!P1 SEL R9, R8, R9, !P0 ;  /* 0x0000000908099207 */ /* 0x000fe40004000000 */
[----:B------:R-:W-:Y:S02]  /*47d0*/  ELECT P0, URZ, PT ;  /* 0x0000000000ff782f */ /* 0x000fe40003800000 */
[----:B------:R-:W-:Y:S05]  /*47e0*/  @!P1 SEL R14, R13, R14, !P2 ;  /* 0x0000000e0d0e9207 */ /* 0x000fea0005000000 */
[----:B------:R-:W-:Y:S02]  /*47f0*/  @!P1 IMAD.IADD R0, R9, 0x1, -R14 ;  /* 0x0000000109009824 */ /* 0x000fe400078e0a0e */
[----:B------:R-:W-:Y:S02]  /*4800*/  @!P1 IMAD.IADD R9, R14, 0x1, -R9 ;  /* 0x000000010e099824 */ /* 0x000fe400078e0a09 */
[----:B------:R-:W-:Y:S02]  /*4810*/  @!P1 IMAD R13, R0, R3, R13 ;  /* 0x00000003000d9224 */ /* 0x000fe400078e020d */
[----:B------:R-:W-:Y:S01]  /*4820*/  @!P1 IMAD R8, R9, R10, R8 ;  /* 0x0000000a09089224 */ /* 0x000fe200078e0208 */
[----:B---3--:R-:W-:Y:S06]  /*4830*/  @!P4 BRA `(.L_x_84) ;  /* 0x00000028007cc947 */ /* 0x008fec0003800000 */
.L_x_153:
[----:B------:R-:W-:Y:S01]  /*4840*/  PLOP3.LUT P5, PT, P5, P0, PT, 0xf2, 0x2f ;  /* 0x00000000002f781c */ /* 0x000fe20002fa1e72 */
[----:B------:R-:W-:Y:S01]  /*4850*/  UMOV UR14, 0x0 ;  /* 0x00000000000e7882 */ /* 0x000fe20000000000 */
[----:B------:R-:W-:Y:S01]  /*4860*/  LOP3.LUT R30, R30, 0x1, RZ, 0x3c, !PT ;  /* 0x000000011e1e7812 */ /* 0x000fe200078e3cff */
[----:B------:R-:W-:Y:S01]  /*4870*/  UMOV UR15, 0x10000000 ;  /* 0x10000000000f7882 */ /* 0x000fe20000000000 */
[----:B------:R-:W-:Y:S01]  /*4880*/  UMOV UR12, UR36 ;  /* 0x00000024000c7c82 */ /* 0x000fe20008000000 */
[----:B------:R-:W-:Y:S08]  /*4890*/  @P3 R2UR UR36, R27 ;  /* 0x000000001b2432ca */ /* 0x000ff000000e0000 */
[----:B-1----:R-:W-:Y:S01]  /*48a0*/  @!P5 IADD3 R3, P0, PT, R32, 0x580, RZ ;  /* 0x000005802003d810 */ /* 0x002fe20007f1e0ff */
[----:B------:R-:W-:Y:S01]  /*48b0*/  @!P5 IMAD.SHL.U32 R91, R91, 0x40, RZ ;  /* 0x000000405b5bd824 */ /* 0x000fe200078e00ff */
[----:B------:R-:W-:Y:S01]  /*48c0*/  VOTEU.ALL UP1, P5 ;  /* 0x0000000000ff7886 */ /* 0x000fe20002820000 */
[----:B------:R-:W-:Y:S01]  /*48d0*/  @!P5 IMAD.SHL.U32 R97, R97, 0x40, RZ ;  /* 0x000000406161d824 */ /* 0x000fe200078e00ff */
[----:B------:R-:W-:Y:S01]  /*48e0*/  @!P5 R2UR UR8, R3 ;  /* 0x000000000308d2ca */ /* 0x000fe200000e0000 */
[----:B------:R-:W-:Y:S01]  /*48f0*/  @!P5 IMAD.X R0, RZ, RZ, R33, P0 ;  /* 0x000000ffff00d224 */ /* 0x000fe200000e0621 */
[----:B------:R-:W-:Y:S01]  /*4900*/  @!P5 R2UR UR10, R91 ;  /* 0x000000005b0ad2ca */ /* 0x000fe200000e0000 */
[----:B------:R-:W-:Y:S01]  /*4910*/  @!UP1 UIADD3 UR9, UPT, UPT, UR6, 0xd0, URZ ;  /* 0x000000d006099890 */ /* 0x000fe2000fffe0ff */
[----:B------:R-:W-:Y:S01]  /*4920*/  @!P5 R2UR UR11, R97 ;  /* 0x00000000610bd2ca */ /* 0x000fe200000e0000 */
[----:B------:R-:W-:Y:S01]  /*4930*/  IMAD.IADD R91, R8, 0x1, R79 ;  /* 0x00000001085b7824 */ /* 0x000fe200078e024f */
[----:B------:R-:W-:Y:S01]  /*4940*/  @!P5 R2UR UR7, R0 ;  /* 0x000000000007d2ca */ /* 0x000fe200000e0000 */
[----:B------:R-:W-:Y:S01]  /*4950*/  IMAD.IADD R97, R13, 0x1, R90 ;  /* 0x000000010d617824 */ /* 0x000fe200078e025a */
[C---:B------:R-:W-:Y:S04]  /*4960*/  ISETP.NE.AND P0, PT, R29.reuse, 0x2, PT ;  /* 0x000000021d00780c */ /* 0x040fe80003f05270 */
[----:B------:R-:W-:Y:S01]  /*4970*/  SEL R3, RZ, 0x1, P0 ;  /* 0x00000001ff037807 */ /* 0x000fe20000000000 */
[----:B------:R-:W-:Y:S01]  /*4980*/  IMAD.U32 R10, RZ, RZ, UR8 ;  /* 0x00000008ff0a7e24 */ /* 0x000fe2000f8e00ff */
[----:B------:R-:W-:Y:S01]  /*4990*/  @!UP1 UIADD3 UR8, UPT, UPT, UR6, 0x200, URZ ;  /* 0x0000020006089890 */ /* 0x000fe2000fffe0ff */
[----:B------:R-:W-:Y:S01]  /*49a0*/  SEL R29, R29, RZ, P0 ;  /* 0x000000ff1d1d7207 */ /* 0x000fe20000000000 */
[----:B------:R-:W-:Y:S01]  /*49b0*/  VOTEU.ALL UP1, P5 ;  /* 0x0000000000ff7886 */ /* 0x000fe20002820000 */
[----:B------:R-:W-:Y:S02]  /*49c0*/  LOP3.LUT R28, R28, R3, RZ, 0x3c, !PT ;  /* 0x000000031c1c7212 */ /* 0x000fe400078e3cff */
[----:B------:R-:W-:Y:S01]  /*49d0*/  IMAD.U32 R11, RZ, RZ, UR7 ;  /* 0x00000007ff0b7e24 */ /* 0x000fe2000f8e00ff */
[----:B------:R-:W-:Y:S04]  /*49e0*/  @!P5 R2UR UR16, R10 ;  /* 0x000000000a10d2ca */ /* 0x000fe800000e0000 */
[----:B------:R-:W-:Y:S11]  /*49f0*/  @!P5 R2UR UR17, R11 ;  /* 0x000000000b11d2ca */ /* 0x000ff600000e0000 */
[----:B------:R-:W-:Y:S02]  /*4a00*/  @!UPT UIADD3 URZ, UPT, UPT, URZ, URZ, URZ ;  /* 0x000000fffffff290 */ /* 0x000fe4000fffe0ff */
[----:B------:R3:W-:Y:S01]  /*4a10*/  @!UP1 UTMALDG.3D [UR8], [UR16], desc[UR14] ;  /* 0x00000e08100095b4 */ /* 0x0007e20008011000 */
[----:B------:R3:W-:Y:S01]  /*4a20*/  @!P5 SYNCS.ARRIVE.TRANS64.RED.A0TR RZ, [UR6+0xd0], R25 ;  /* 0x0000d019ffffd9a7 */ /* 0x0007e20008300406 */
[----:B------:R-:W-:Y:S01]  /*4a30*/  UPLOP3.LUT UP1, UPT, UPT, UPT, UPT, 0x80, 0x8 ;  /* 0x000000000008789c */ /* 0x000fe20003f2f070 */
[----:B------:R-:W-:Y:S01]  /*4a40*/  SYNCS.ARRIVE.TRANS64.RED.A1T0 RZ, [UR37], RZ ;  /* 0x000000ffffff79a7 */ /* 0x000fe20008100425 */
[----:B------:R-:W-:Y:S09]  /*4a50*/  @P3 BRA `(.L_x_85) ;  /* 0xfffffff400b43947 */ /* 0x000ff2000383ffff */
[----:B------:R-:W-:Y:S07]  /*4a60*/  MOV R0, UR6 ;  /* 0x0000000600007c02 */ /* 0x000fee0008000f00 */
.L_x_86:
[----:B-1----:R-:W-:-:S04]  /*4a70*/  SHF.L.U32 R3, R30, 0x1f, RZ ;  /* 0x0000001f1e037819 */ /* 0x002fc800000006ff */
[----:B------:R1:W2:Y:S03]  /*4a80*/  SYNCS.PHASECHK.TRANS64.TRYWAIT P0, [R0+URZ+0xd8], R3 ;  /* 0x0000d803000075a7 */ /* 0x0002a600080011ff */
[----:B--2---:R-:W-:Y:S05]  /*4a90*/  @!P0 NANOSLEEP.SYNCS 0x989680 ;  /* 0x009896800000895d */ /* 0x004fea0003900000 */
[----:B------:R-:W2:Y:S02]  /*4aa0*/  @!P0 SYNCS.PHASECHK.TRANS64 P0, [R0+URZ+0xd8], R3 ;  /* 0x0000d803000085a7 */ /* 0x000ea400080010ff */
[----:B--23--:R-:W-:Y:S05]  /*4ab0*/  @P0 EXIT ;  /* 0x000000000000094d */ /* 0x00cfea0003800000 */
[----:B------:R-:W-:Y:S05]  /*4ac0*/  BRA `(.L_x_86) ;  /* 0xfffffffc00e87947 */ /* 0x000fea000383ffff */
.L_x_77:
[----:B------:R-:W-:-:S06]  /*4ad0*/  UISETP.GE.AND UP1, UPT, UR8, 0x4, UPT ;  /* 0x000000040800788c */ /* 0x000fcc000bf26270 */
[----:B------:R-:W-:-:S13]  /*4ae0*/  PLOP3.LUT P0, PT, PT, PT, UP1, 0x80, 0x8 ;  /* 0x000000000008781c */ /* 0x000fda0003f0f018 */
[----:B------:R-:W-:Y:S05]  /*4af0*/  @!P0 EXIT ;  /* 0x000000000000894d */ /* 0x000fea0003800000 */
[----:B------:R-:W-:Y:S01]  /*4b00*/  BAR.SYNC.DEFER_BLOCKING 0x6, 0xa0 ;  /* 0x0182800000007b1d */ /* 0x000fe20000010000 */
[C---:B------:R-:W-:Y:S02]  /*4b10*/  IMAD.SHL.U32 R5, R101.reuse, 0x40, RZ ;  /* 0x0000004065057824 */ /* 0x040fe400078e00ff */
[----:B------:R-:W-:Y:S02]  /*4b20*/  HFMA2 R111, -RZ, RZ, 0, 0 ;  /* 0x00000000ff6f7431 */ /* 0x000fe400000001ff */
[C---:B------:R-:W-:Y:S01]  /*4b30*/  IMAD.SHL.U32 R0, R101.reuse, 0x20, RZ ;  /* 0x0000002065007824 */ /* 0x040fe200078e00ff */
[----:B------:R-:W-:Y:S01]  /*4b40*/  CS2R R106, SRZ ;  /* 0x00000000006a7805 */ /* 0x000fe2000001ff00 */
[----:B------:R-:W-:Y:S01]  /*4b50*/  IMAD.SHL.U32 R2, R101, 0x2, RZ ;  /* 0x0000000265027824 */ /* 0x000fe200078e00ff */
[----:B------:R-:W-:Y:S01]  /*4b60*/  UMOV UR43, 0x400 ;  /* 0x00000400002b7882 */ /* 0x000fe20000000000 */
[----:B------:R-:W1:Y:S01]  /*4b70*/  LDC R99, c[0x0][0x370] ;  /* 0x0000dc00ff637b82 */ /* 0x000e620000000800 */
[----:B------:R-:W-:Y:S01]  /*4b80*/  ULEA UR43, UR37, UR43, 0x18 ;  /* 0x0000002b252b7291 */ /* 0x000fe2000f8ec0ff */
[----:B------:R-:W-:Y:S01]  /*4b90*/  LOP3.LUT R7, R5, 0x180, RZ, 0xc0, !PT ;  /* 0x0000018005077812 */ /* 0x000fe200078ec0ff */
[C---:B------:R-:W-:Y:S01]  /*4ba0*/  IMAD.SHL.U32 R103, R101.reuse, 0x8, RZ ;  /* 0x0000000865677824 */ /* 0x040fe200078e00ff */
[----:B------:R-:W-:Y:S01]  /*4bb0*/  LOP3.LUT R0, R0, 0xc00, RZ, 0xc0, !PT ;  /* 0x00000c0000007812 */ /* 0x000fe200078ec0ff */
[----:B------:R-:W-:Y:S01]  /*4bc0*/  IMAD.U32 R46, R101, 0x10000, RZ ;  /* 0x00010000652e7824 */ /* 0x000fe200078e00ff */
[----:B------:R-:W-:Y:S01]  /*4bd0*/  LOP3.LUT R2, R7, 0x20, R2, 0xf8, !PT ;  /* 0x0000002007027812 */ /* 0x000fe200078ef802 */
[----:B------:R-:W-:Y:S01]  /*4be0*/  UIADD3 UR4, UPT, UPT, UR43, 0x1200, URZ ;  /* 0x000012002b047890 */ /* 0x000fe2000fffe0ff */
[----:B------:R-:W2:Y:S01]  /*4bf0*/  LDC R42, c[0x0][0xb0c] ;  /* 0x0002c300ff2a7b82 */ /* 0x000ea20000000800 */
[----:B------:R-:W-:Y:S01]  /*4c00*/  LOP3.LUT R0, R0, 0x40, R5, 0xf8, !PT ;  /* 0x0000004000007812 */ /* 0x000fe200078ef805 */
[----:B------:R-:W-:Y:S01]  /*4c10*/  IMAD.MOV.U32 R44, RZ, RZ, RZ ;  /* 0x000000ffff2c7224 */ /* 0x000fe200078e00ff */
[----:B------:R-:W-:Y:S01]  /*4c20*/  LOP3.LUT R103, R2, 0x30, R103, 0x78, !PT ;  /* 0x0000003002677812 */ /* 0x000fe200078e7867 */
[----:B------:R-:W-:Y:S01]  /*4c30*/  IMAD.MOV.U32 R108, RZ, RZ, RZ ;  /* 0x000000ffff6c7224 */ /* 0x000fe200078e00ff */
[----:B------:R-:W-:Y:S01]  /*4c40*/  LOP3.LUT R0, R0, 0x200, R5, 0xf8, !PT ;  /* 0x0000020000007812 */ /* 0x000fe200078ef805 */
[----:B------:R-:W-:Y:S01]  /*4c50*/  IMAD.SHL.U32 R5, R101, 0x10, RZ ;  /* 0x0000001065057824 */ /* 0x000fe200078e00ff */
[----:B------:R-:W-:Y:S01]  /*4c60*/  LOP3.LUT R46, R46, 0x600000, RZ, 0xc0, !PT ;  /* 0x006000002e2e7812 */ /* 0x000fe200078ec0ff */
[----:B------:R-:W4:Y:S01]  /*4c70*/  LDC R98, c[0x0][0xb20] ;  /* 0x0002c800ff627b82 */ /* 0x000f220000000800 */
[----:B------:R-:W3:Y:S01]  /*4c80*/  LDS R3, [UR43+0x1a0] ;  /* 0x0001a02bff037984 */ /* 0x000ee20008000800 */
[----:B------:R-:W-:Y:S01]  /*4c90*/  LOP3.LUT R103, R0, R103, RZ, 0xfc, !PT ;  /* 0x0000006700677212 */ /* 0x000fe200078efcff */
[----:B------:R-:W-:Y:S01]  /*4ca0*/  IMAD.U32 R109, RZ, RZ, UR4 ;  /* 0x00000004ff6d7e24 */ /* 0x000fe2000f8e00ff */
[----:B------:R-:W-:Y:S01]  /*4cb0*/  LOP3.LUT R5, R5, 0x20, RZ, 0xc0, !PT ;  /* 0x0000002005057812 */ /* 0x000fe200078ec0ff */
[----:B------:R-:W1:Y:S01]  /*4cc0*/  LDCU.64 UR46, c[0x0][0x348] ;  /* 0x00006900ff2e77ac */ /* 0x000e620008000a00 */
[----:B------:R-:W-:-:S02]  /*4cd0*/  IADD3 R102, PT, PT, R103, UR43, RZ ;  /* 0x0000002b67667c10 */ /* 0x000fc4000fffe0ff */
[----:B------:R-:W1:Y:S01]  /*4ce0*/  LDC R41, c[0x0][0xb30] ;  /* 0x0002cc00ff297b82 */ /* 0x000e620000000800 */
[----:B------:R-:W1:Y:S01]  /*4cf0*/  LDCU.64 UR38, c[0x0][0x888] ;  /* 0x00011100ff2677ac */ /* 0x000e620008000a00 */
[----:B------:R-:W-:Y:S01]  /*4d00*/  IADD3 R102, PT, PT, -R5, 0x200, R102 ;  /* 0x0000020005667810 */ /* 0x000fe20007ffe166 */
[----:B------:R-:W-:-:S05]  /*4d10*/  UIADD3 UR42, UPT, UPT, UR43, 0x200, URZ ;  /* 0x000002002b2a7890 */ /* 0x000fca000fffe0ff */
[----:B------:R-:W1:Y:S08]  /*4d20*/  LDC.64 R88, c[0x0][0xb10] ;  /* 0x0002c400ff587b82 */ /* 0x000e700000000a00 */
[----:B------:R-:W1:Y:S08]  /*4d30*/  LDC.64 R38, c[0x0][0xb18] ;  /* 0x0002c600ff267b82 */ /* 0x000e700000000a00 */
[----:B------:R-:W1:Y:S08]  /*4d40*/  LDC.64 R84, c[0x0][0x888] ;  /* 0x00022200ff547b82 */ /* 0x000e700000000a00 */
[----:B------:R-:W1:Y:S01]  /*4d50*/  LDC.64 R36, c[0x0][0xb28] ;  /* 0x0002ca00ff247b82 */ /* 0x000e620000000a00 */
[----:B---3--:R-:W-:-:S07]  /*4d60*/  IMAD.IADD R46, R3, 0x1, R46 ;  /* 0x00000001032e7824 */ /* 0x008fce00078e022e */
[----:B------:R-:W3:Y:S08]  /*4d70*/  LDC.64 R86, c[0x0][0x890] ;  /* 0x00022400ff567b82 */ /* 0x000ef00000000a00 */
[----:B------:R-:W1:Y:S08]  /*4d80*/  LDC.64 R82, c[0x0][0x8b0] ;  /* 0x00022c00ff527b82 */ /* 0x000e700000000a00 */
[----:B------:R-:W1:Y:S08]  /*4d90*/  LDC.64 R80, c[0x0][0x8a8] ;  /* 0x00022a00ff507b82 */ /* 0x000e700000000a00 */
[----:B--2-4-:R-:W1:Y:S02]  /*4da0*/  LDC R100, c[0x0][0x374] ;  /* 0x0000dd00ff647b82 */ /* 0x014e640000000800 */
.L_x_104:
[----:B------:R-:W-:Y:S02]  /*4db0*/  LEA R0, R111, UR43, 0x3 ;  /* 0x0000002b6f007c11 */ /* 0x000fe4000f8e18ff */
[----:B------:R-:W-:Y:S02]  /*4dc0*/  SHF.L.U32 R3, R107, 0x1f, RZ ;  /* 0x0000001f6b037819 */ /* 0x000fe400000006ff */
[----:B------:R-:W-:Y:S02]  /*4dd0*/  LEA R16, R111, UR43, 0x4 ;  /* 0x0000002b6f107c11 */ /* 0x000fe4000f8e20ff */
[----:B--2---:R-:W2:Y:S02]  /*4de0*/  SYNCS.PHASECHK.TRANS64.TRYWAIT P0, [R0+URZ+0xf0], R3 ;  /* 0x0000f003000075a7 */ /* 0x004ea400080011ff */
[----:B-12---:R-:W-:Y:S05]  /*4df0*/  @!P0 BRA `(.L_x_87) ;  /* 0x0000002400248947 */ /* 0x006fea0003800000 */
.L_x_154:
[----:B------:R-:W4:Y:S01]  /*4e00*/  LDC.64 R12, c[0x0][0xb10] ;  /* 0x0002c400ff0c7b82 */ /* 0x000f220000000a00 */
[----:B------:R-:W3:Y:S01]  /*4e10*/  LDS.128 R16, [R16+0x180] ;  /* 0x0001800010107984 */ /* 0x000ee20000000c00 */
[----:B-1----:R-:W-:Y:S01]  /*4e20*/  ISETP.NE.AND P1, PT, R41, 0x1, PT ;  /* 0x000000012900780c */ /* 0x002fe20003f25270 */
[----:B--2---:R-:W-:Y:S01]  /*4e30*/  VIADD R0, R0, 0x100 ;  /* 0x0000010000007836 */ /* 0x004fe20000000000 */
[----:B------:R-:W-:Y:S04]  /*4e40*/  ISETP.GE.AND P0, PT, R40, 0x1, PT ;  /* 0x000000012800780c */ /* 0x000fe80003f06270 */
[----:B------:R-:W1:Y:S01]  /*4e50*/  LDC.64 R10, c[0x0][0xb18] ;  /* 0x0002c600ff0a7b82 */ /* 0x000e620000000a00 */
[----:B------:R-:W-:Y:S01]  /*4e60*/  PRMT R0, RZ, 0x654, R0 ;  /* 0x00000654ff007816 */ /* 0x000fe20000000000 */
[----:B------:R-:W-:Y:S01]  /*4e70*/  @!PT LDS RZ, [RZ] ;  /* 0x00000000fffff984 */ /* 0x000fe20000000800 */
[----:B------:R-:W-:Y:S01]  /*4e80*/  @!PT LDS RZ, [RZ] ;  /* 0x00000000fffff984 */ /* 0x000fe20000000800 */
[----:B------:R-:W-:Y:S01]  /*4e90*/  @!PT LDS RZ, [RZ] ;  /* 0x00000000fffff984 */ /* 0x000fe20000000800 */
[----:B------:R-:W-:Y:S01]  /*4ea0*/  @!PT LDS RZ, [RZ] ;  /* 0x00000000fffff984 */ /* 0x000fe20000000800 */
[----:B------:R2:W-:Y:S06]  /*4eb0*/  MEMBAR.ALL.CTA ;  /* 0x0000000000007992 */ /* 0x0005ec0000008000 */
[----:B--2---:R-:W2:Y:S01]  /*4ec0*/  FENCE.VIEW.ASYNC.S ;  /* 0x00000000000073c6 */ /* 0x004ea20000000000 */
[----:B------:R-:W1:Y:S08]  /*4ed0*/  @!P1 LDC R14, c[0x0][0xb20] ;  /* 0x0002c800ff0e9b82 */ /* 0x000e700000000800 */
[----:B------:R-:W1:Y:S01]  /*4ee0*/  @!P1 LDC R9, c[0x0][0xb0c] ;  /* 0x0002c300ff099b82 */ /* 0x000e620000000800 */
[----:B--2---:R2:W-:Y:S01]  /*4ef0*/  SYNCS.ARRIVE.TRANS64.RED.A1T0 RZ, [R0+URZ], RZ ;  /* 0x000000ff00ff79a7 */ /* 0x0045e200081004ff */
[----:B---3--:R-:W-:Y:S04]  /*4f00*/  LOP3.LUT P4, RZ, R18, 0x1, RZ, 0xc0, !PT ;  /* 0x0000000112ff7812 */ /* 0x008fe8000788c0ff */
[----:B------:R-:W-:Y:S09]  /*4f10*/  P2R R110, PR, RZ, 0x10 ;  /* 0x00000010ff6e7803 */ /* 0x000ff20000000000 */
[----:B------:R-:W-:Y:S02]  /*4f20*/  @P4 MOV R45, R16 ;  /* 0x00000010002d4202 */ /* 0x000fe40000000f00 */
[----:B------:R-:W-:Y:S01]  /*4f30*/  @P4 LOP3.LUT R43, R17, 0xffff, RZ, 0xc0, !PT ;  /* 0x0000ffff112b4812 */ /* 0x000fe200078ec0ff */
[----:B--2-4-:R-:W-:Y:S06]  /*4f40*/  @!P0 BRA `(.L_x_88) ;  /* 0x0000000000a48947 */ /* 0x014fec0003800000 */
[----:B------:R-:W-:Y:S01]  /*4f50*/  IMAD.HI.U32 R21, R100, R39, RZ ;  /* 0x0000002764157227 */ /* 0x000fe200078e00ff */
[----:B------:R-:W-:Y:S02]  /*4f60*/  ISETP.NE.AND P0, PT, R38, 0x1, PT ;  /* 0x000000012600780c */ /* 0x000fe40003f05270 */
[----:B------:R-:W-:Y:S01]  /*4f70*/  ISETP.NE.AND P2, PT, R40, 0x1, PT ;  /* 0x000000012800780c */ /* 0x000fe20003f45270 */
[----:B------:R-:W-:Y:S01]  /*4f80*/  IMAD.HI.U32 R20, R99, R88, RZ ;  /* 0x0000005863147227 */ /* 0x000fe200078e00ff */
[----:B------:R-:W-:Y:S02]  /*4f90*/  SHF.R.U32.HI R21, RZ, R98, R21 ;  /* 0x00000062ff157219 */ /* 0x000fe40000011615 */
[----:B------:R-:W-:Y:S01]  /*4fa0*/  ISETP.NE.AND P3, PT, R42, 0x1, PT ;  /* 0x000000012a00780c */ /* 0x000fe20003f65270 */
[----:B------:R-:W-:Y:S01]  /*4fb0*/  IMAD.HI.U32 R24, R45, R88, RZ ;  /* 0x000000582d187227 */ /* 0x000fe200078e00ff */
[----:B------:R-:W-:Y:S02]  /*4fc0*/  SHF.R.U32.HI R20, RZ, R89, R20 ;  /* 0x00000059ff147219 */ /* 0x000fe40000011614 */
[----:B------:R-:W-:Y:S01]  /*4fd0*/  SEL R3, R100, R21, !P0 ;  /* 0x0000001564037207 */ /* 0x000fe20004000000 */
[----:B------:R-:W-:Y:S01]  /*4fe0*/  IMAD.HI.U32 R21, R43, R39, RZ ;  /* 0x000000272b157227 */ /* 0x000fe200078e00ff */
[----:B------:R-:W-:Y:S02]  /*4ff0*/  SEL R7, R99, R20, !P3 ;  /* 0x0000001463077207 */ /* 0x000fe40005800000 */
[----:B------:R-:W-:Y:S01]  /*5000*/  SHF.R.U32.HI R24, RZ, R89, R24 ;  /* 0x00000059ff187219 */ /* 0x000fe20000011618 */
[-C--:B------:R-:W-:Y:S04]  /*5010*/  IMAD.HI.U32 R20, R3, R36.reuse, RZ ;  /* 0x0000002403147227 */ /* 0x080fe800078e00ff */
[----:B------:R-:W-:Y:S01]  /*5020*/  IMAD.HI.U32 R22, R7, R36, RZ ;  /* 0x0000002407167227 */ /* 0x000fe200078e00ff */
[-C--:B------:R-:W-:Y:S02]  /*5030*/  @P2 SHF.R.U32.HI R3, RZ, R37.reuse, R20 ;  /* 0x00000025ff032219 */ /* 0x080fe40000011614 */
[----:B------:R-:W-:Y:S02]  /*5040*/  SHF.R.U32.HI R20, RZ, R98, R21 ;  /* 0x00000062ff147219 */ /* 0x000fe40000011615 */
[----:B------:R-:W-:Y:S01]  /*5050*/  @P2 SHF.R.U32.HI R7, RZ, R37, R22 ;  /* 0x00000025ff072219 */ /* 0x000fe20000011616 */
[C---:B------:R-:W-:Y:S01]  /*5060*/  IMAD R2, R40.reuse, R3, RZ ;  /* 0x0000000328027224 */ /* 0x040fe200078e02ff */
[----:B------:R-:W-:Y:S02]  /*5070*/  SEL R5, R43, R20, !P0 ;  /* 0x000000142b057207 */ /* 0x000fe40004000000 */
[----:B------:R-:W-:Y:S01]  /*5080*/  SEL R3, R45, R24, !P3 ;  /* 0x000000182d037207 */ /* 0x000fe20005800000 */
[----:B------:R-:W-:Y:S01]  /*5090*/  IMAD R4, R40, R7, RZ ;  /* 0x0000000728047224 */ /* 0x000fe200078e02ff */
[C---:B------:R-:W-:Y:S01]  /*50a0*/  ISETP.GE.AND P0, PT, R5.reuse, R2, PT ;  /* 0x000000020500720c */ /* 0x040fe20003f06270 */
[----:B------:R-:W-:Y:S03]  /*50b0*/  IMAD.HI.U32 R6, R5, R36, RZ ;  /* 0x0000002405067227 */ /* 0x000fe600078e00ff */
[----:B------:R-:W-:Y:S01]  /*50c0*/  ISETP.GE.OR P0, PT, R3, R4, P0 ;  /* 0x000000040300720c */ /* 0x000fe20000706670 */
[----:B------:R-:W-:Y:S01]  /*50d0*/  IMAD.MOV R4, RZ, RZ, -R3 ;  /* 0x000000ffff047224 */ /* 0x000fe200078e0a03 */
[-C--:B------:R-:W-:Y:S03]  /*50e0*/  SHF.R.U32.HI R6, RZ, R37.reuse, R6 ;  /* 0x00000025ff067219 */ /* 0x080fe60000011606 */
[----:B------:R-:W-:Y:S01]  /*50f0*/  IMAD R45, R42, R4, R45 ;  /* 0x000000042a2d7224 */ /* 0x000fe200078e022d */
[----:B------:R-:W-:Y:S05]  /*5100*/  SEL R15, R5, R6, !P2 ;  /* 0x00000006050f7207 */ /* 0x000fea0005000000 */
[----:B------:R-:W-:Y:S02]  /*5110*/  IMAD.MOV R6, RZ, RZ, -R15 ;  /* 0x000000ffff067224 */ /* 0x000fe400078e0a0f */
[C---:B------:R-:W-:Y:S04]  /*5120*/  @!P0 IMAD.HI.U32 R2, R3.reuse, R36, RZ ;  /* 0x0000002403028227 */ /* 0x040fe800078e00ff */
[----:B------:R-:W-:Y:S01]  /*5130*/  IMAD R6, R40, R6, R5 ;  /* 0x0000000628067224 */ /* 0x000fe200078e0205 */
[----:B------:R-:W-:Y:S04]  /*5140*/  @!P0 SHF.R.U32.HI R2, RZ, R37, R2 ;  /* 0x00000025ff028219 */ /* 0x000fe80000011602 */
[----:B------:R-:W-:Y:S02]  /*5150*/  @!P0 SEL R0, R3, R2, !P2 ;  /* 0x0000000203008207 */ /* 0x000fe40005000000 */
[----:B------:R-:W-:Y:S02]  /*5160*/  IADD3 R2, PT, PT, -R5, RZ, RZ ;  /* 0x000000ff05027210 */ /* 0x000fe40007ffe1ff */
[----:B------:R-:W-:Y:S01]  /*5170*/  @!P0 IADD3 R8, PT, PT, R15, -R0, RZ ;  /* 0x800000000f088210 */ /* 0x000fe20007ffe0ff */
[----:B------:R-:W-:Y:S02]  /*5180*/  @!P0 IMAD R0, R7, R6, R0 ;  /* 0x0000000607008224 */ /* 0x000fe400078e0200 */
[----:B------:R-:W-:Y:S02]  /*5190*/  IMAD R43, R38, R2, R43 ;  /* 0x00000002262b7224 */ /* 0x000fe400078e022b */
[----:B------:R-:W-:Y:S02]  /*51a0*/  @!P0 IMAD R5, R8, R40, R3 ;  /* 0x0000002808058224 */ /* 0x000fe400078e0203 */
[----:B------:R-:W-:Y:S04]  /*51b0*/  @!P0 IMAD.MOV.U32 R3, RZ, RZ, R0 ;  /* 0x000000ffff038224 */ /* 0x000fe800078e0000 */
[----:B------:R-:W-:Y:S02]  /*51c0*/  IMAD R45, R3, R42, R45 ;  /* 0x0000002a032d7224 */ /* 0x000fe400078e022d */
[----:B------:R-:W-:Y:S07]  /*51d0*/  IMAD R43, R5, R38, R43 ;  /* 0x00000026052b7224 */ /* 0x000fee00078e022b */
.L_x_88:
[----:B------:R-:W-:Y:S01]  /*51e0*/  @!P1 IMAD.HI.U32 R0, R45, R12, RZ ;  /* 0x0000000c2d009227 */ /* 0x000fe200078e00ff */
[----:B-1----:R-:W-:Y:S01]  /*51f0*/  @!P1 ISETP.NE.AND P0, PT, R10, 0x1, PT ;  /* 0x000000010a00980c */ /* 0x002fe20003f05270 */
[----:B------:R-:W-:Y:S01]  /*5200*/  ULOP3.LUT UP0, URZ, UR42, 0x1b0, URZ, 0xc0, !UPT ;  /* 0x000001b02aff7892 */ /* 0x000fe2000f80c0ff */
[----:B------:R-:W-:Y:S01]  /*5210*/  @!P1 ISETP.NE.AND P2, PT, R9, 0x1, PT ;  /* 0x000000010900980c */ /* 0x000fe20003f45270 */
[----:B------:R-:W-:Y:S01]  /*5220*/  @!P1 IMAD.HI.U32 R3, R43, R11, RZ ;  /* 0x0000000b2b039227 */ /* 0x000fe200078e00ff */
[----:B------:R-:W-:Y:S02]  /*5230*/  @!P1 SHF.R.U32.HI R0, RZ, R13, R0 ;  /* 0x0000000dff009219 */ /* 0x000fe40000011600 */
[----:B------:R-:W-:Y:S01]  /*5240*/  @P4 SHF.R.U32.HI R105, RZ, 0x10, R17 ;  /* 0x00000010ff694819 */ /* 0x000fe20000011611 */
[----:B------:R-:W-:Y:S01]  /*5250*/  VIADD R111, R111, 0x1 ;  /* 0x000000016f6f7836 */ /* 0x000fe20000000000 */
[----:B------:R-:W-:Y:S02]  /*5260*/  @!P1 SHF.R.U32.HI R2, RZ, R14, R3 ;  /* 0x0000000eff029219 */ /* 0x000fe40000011603 */
[----:B------:R-:W-:Y:S02]  /*5270*/  @!P1 SEL R3, R45, R0, !P2 ;  /* 0x000000002d039207 */ /* 0x000fe40005000000 */
[----:B------:R-:W-:Y:S05]  /*5280*/  @!P1 SEL R2, R43, R2, !P0 ;  /* 0x000000022b029207 */ /* 0x000fea0004000000 */
[----:B------:R-:W-:Y:S02]  /*5290*/  @!P1 IMAD.IADD R0, R2, 0x1, -R3 ;  /* 0x0000000102009824 */ /* 0x000fe400078e0a03 */
[----:B------:R-:W-:Y:S02]  /*52a0*/  @!P1 IMAD.IADD R2, R3, 0x1, -R2 ;  /* 0x0000000103029824 */ /* 0x000fe400078e0a02 */
[----:B------:R-:W-:Y:S02]  /*52b0*/  @!P1 IMAD R45, R0, R9, R45 ;  /* 0x00000009002d9224 */ /* 0x000fe400078e022d */
[----:B------:R-:W-:Y:S01]  /*52c0*/  @!P1 IMAD R43, R2, R10, R43 ;  /* 0x0000000a022b9224 */ /* 0x000fe200078e022b */
[----:B------:R-:W-:Y:S06]  /*52d0*/  BRA.U !UP0, `(.L_x_89) ;  /* 0x0000000108407547 */ /* 0x000fec000b800000 */
[----:B------:R-:W1:Y:S01]  /*52e0*/  LDCU.64 UR8, c[0x4][0x80] ;  /* 0x01001000ff0877ac */ /* 0x000e620008000a00 */
[----:B------:R-:W-:Y:S01]  /*52f0*/  MOV R3, 0x0 ;  /* 0x0000000000037802 */ /* 0x000fe20000000f00 */
[----:B------:R-:W-:Y:S02]  /*5300*/  HFMA2 R12, -RZ, RZ, 0, 5.9604644775390625e-08 ;  /* 0x00000001ff0c7431 */ /* 0x000fe400000001ff */
[----:B------:R-:W-:Y:S02]  /*5310*/  IMAD.MOV.U32 R8, RZ, RZ, 0x70 ;  /* 0x00000070ff087424 */ /* 0x000fe400078e00ff */
[----:B------:R-:W-:Y:S01]  /*5320*/  IMAD.MOV.U32 R13, RZ, RZ, RZ ;  /* 0x000000ffff0d7224 */ /* 0x000fe200078e00ff */
[----:B------:R-:W2:Y:S01]  /*5330*/  LDCU.64 UR6, c[0x4][0x88] ;  /* 0x01001100ff0677ac */ /* 0x000ea20008000a00 */
[----:B------:R-:W3:Y:S01]  /*5340*/  LDC.64 R2, c[0x4][R3] ;  /* 0x0100000003027b82 */ /* 0x000ee20000000a00 */
[----:B------:R-:W4:Y:S01]  /*5350*/  LDCU.64 UR4, c[0x4][0x8] ;  /* 0x01000100ff0477ac */ /* 0x000f220008000a00 */
[----:B-1----:R-:W-:Y:S01]  /*5360*/  MOV R5, UR9 ;  /* 0x0000000900057c02 */ /* 0x002fe20008000f00 */
[----:B------:R-:W-:Y:S01]  /*5370*/  IMAD.U32 R4, RZ, RZ, UR8 ;  /* 0x00000008ff047e24 */ /* 0x000fe2000f8e00ff */
[----:B--2---:R-:W-:Y:S01]  /*5380*/  MOV R7, UR7 ;  /* 0x0000000700077c02 */ /* 0x004fe20008000f00 */
[----:B------:R-:W-:Y:S01]  /*5390*/  IMAD.U32 R6, RZ, RZ, UR6 ;  /* 0x00000006ff067e24 */ /* 0x000fe2000f8e00ff */
[----:B----4-:R-:W-:Y:S01]  /*53a0*/  MOV R11, UR5 ;  /* 0x00000005000b7c02 */ /* 0x010fe20008000f00 */
[----:B------:R-:W-:Y:S02]  /*53b0*/  IMAD.U32 R10, RZ, RZ, UR4 ;  /* 0x00000004ff0a7e24 */ /* 0x000fe4000f8e00ff */
[----:B------:R-:W-:Y:S07]  /*53c0*/  LEPC R20, `(.L_x_89) ;  /* 0x000000001014794e */ /* 0x000fee0000000000 */
[----:B---3-5:R-:W-:Y:S05]  /*53d0*/  CALL.ABS.NOINC R2 ;  /* 0x0000000002007343 */ /* 0x028fea0003c00000 */
.L_x_89:
[----:B------:R-:W-:Y:S01]  /*53e0*/  LOP3.LUT P0, RZ, R109, 0x1b0, RZ, 0xc0, !PT ;  /* 0x000001b06dff7812 */ /* 0x000fe2000780c0ff */
[----:B------:R-:W-:Y:S11]  /*53f0*/  BSSY.RECONVERGENT B6, `(.L_x_90) ;  /* 0x0000013000067945 */ /* 0x000ff60003800200 */
[----:B------:R-:W-:Y:S01]  /*5400*/  @!UPT UIADD3 URZ, UPT, UPT, URZ, URZ, URZ ;  /* 0x000000fffffff290 */ /* 0x000fe2000fffe0ff */
[----:B------:R-:W-:Y:S05]  /*5410*/  @!P0 BRA `(.L_x_91) ;  /* 0x0000000000408947 */ /* 0x000fea0003800000 */
        /* <DEDUP_REMOVED lines=16> */
.L_x_91:
[----:B------:R-:W-:Y:S05]  /*5520*/  BSYNC.RECONVERGENT B6 ;  /* 0x0000000000067941 */ /* 0x000fea0003800200 */
.L_x_90:
[----:B------:R-:W-:Y:S01]  /*5530*/  ISETP.NE.U32.AND P3, PT, R86, RZ, PT ;  /* 0x000000ff5600720c */ /* 0x000fe20003f65070 */
[----:B------:R-:W-:Y:S01]  /*5540*/  UISETP.NE.AND UP1, UPT, UR44, URZ, UPT ;  /* 0x000000ff2c00728c */ /* 0x000fe2000bf25270 */
[----:B------:R-:W-:Y:S02]  /*5550*/  ISETP.NE.U32.AND P4, PT, R82, RZ, PT ;  /* 0x000000ff5200720c */ /* 0x000fe40003f85070 */
[----:B------:R-:W-:Y:S02]  /*5560*/  ISETP.NE.AND.EX P3, PT, R87, RZ, PT, P3 ;  /* 0x000000ff5700720c */ /* 0x000fe40003f65330 */
[----:B------:R-:W-:Y:S02]  /*5570*/  PLOP3.LUT P1, PT, PT, PT, PT, 0x8, 0x80 ;  /* 0x000000000080781c */ /* 0x000fe40003f2e170 */
[----:B------:R-:W-:Y:S02]  /*5580*/  PLOP3.LUT P0, PT, PT, PT, UP1, 0x80, 0x8 ;  /* 0x000000000008781c */ /* 0x000fe40003f0f018 */
[----:B------:R-:W-:Y:S02]  /*5590*/  ISETP.NE.AND.EX P4, PT, R83, RZ, PT, P4 ;  /* 0x000000ff5300720c */ /* 0x000fe40003f85340 */
[----:B------:R-:W1:Y:S09]  /*55a0*/  @UP1 LDCU.64 UR4, c[0x0][0x888] ;  /* 0x00011100ff0417ac */ /* 0x000e720008000a00 */
[----:B------:R-:W-:Y:S01]  /*55b0*/  @P0 PLOP3.LUT P1, PT, P3, PT, PT, 0x80, 0x8 ;  /* 0x000000000008081c */ /* 0x000fe20001f2f070 */
[----:B-1----:R-:W-:Y:S04]  /*55c0*/  @UP1 UISETP.NE.U32.AND UP0, UPT, UR4, URZ, UPT ;  /* 0x000000ff0400128c */ /* 0x002fe8000bf05070 */
[----:B------:R-:W-:Y:S04]  /*55d0*/  @UP1 UISETP.NE.AND.EX UP0, UPT, UR5, URZ, UPT, UP0 ;  /* 0x000000ff0500128c */ /* 0x000fe8000bf05300 */
[----:B------:R-:W-:Y:S01]  /*55e0*/  @UP1 USEL UR4, URZ, 0xffffffff, UP0 ;  /* 0xffffffffff041887 */ /* 0x000fe20008000000 */
[----:B------:R-:W-:Y:S11]  /*55f0*/  @!P3 BRA `(.L_x_92) ;  /* 0x00000000002cb947 */ /* 0x000ff60003800000 */
[----:B------:R-:W-:Y:S01]  /*5600*/  ISETP.NE.U32.AND P2, PT, R84, RZ, PT ;  /* 0x000000ff5400720c */ /* 0x000fe20003f45070 */
[----:B------:R-:W-:Y:S03]  /*5610*/  IMAD.MOV.U32 R96, RZ, RZ, 0x1 ;  /* 0x00000001ff607424 */ /* 0x000fe600078e00ff */
[----:B------:R-:W-:Y:S11]  /*5620*/  ISETP.NE.AND.EX P2, PT, R85, RZ, PT, P2 ;  /* 0x000000ff5500720c */ /* 0x000ff60003f45320 */
[----:B------:R-:W-:Y:S02]  /*5630*/  @!UPT UIADD3 URZ, UPT, UPT, URZ, URZ, URZ ;  /* 0x000000fffffff290 */ /* 0x000fe4000fffe0ff */
[----:B------:R-:W1:Y:S01]  /*5640*/  @P2 LDC.64 R2, c[0x0][0x888] ;  /* 0x00022200ff022b82 */ /* 0x000e620000000a00 */
[----:B------:R-:W-:Y:S04]  /*5650*/  @P2 IMAD R0, R86, UR36, RZ ;  /* 0x0000002456002c24 */ /* 0x000fe8000f8e02ff */
[----:B-1----:R-:W-:Y:S04]  /*5660*/  @P2 IMAD.WIDE R2, R0, 0x4, R2 ;  /* 0x0000000400022825 */ /* 0x002fe800078e0202 */
[----:B------:R-:W-:Y:S01]  /*5670*/  HFMA2 R0, -RZ, RZ, 0, 5.9604644775390625e-08 ;  /* 0x00000001ff007431 */ /* 0x000fe200000001ff */
[----:B-----5:R1:W5:Y:S04]  /*5680*/  @P2 LDG.E R49, desc[UR40][R2.64] ;  /* 0x0000002802312981 */ /* 0x020368000c1e1900 */
[----:B------:R-:W-:Y:S01]  /*5690*/  @!P2 PRMT R96, R0, 0x7610, R96 ;  /* 0x000076100060a816 */ /* 0x000fe20000000060 */
[----:B-1----:R-:W2:Y:S06]  /*56a0*/  @!P2 LDC R49, c[0x0][0x880] ;  /* 0x00022000ff31ab82 */ /* 0x002eac0000000800 */
.L_x_92:
[----:B------:R-:W-:Y:S05]  /*56b0*/  @!P4 BRA `(.L_x_93) ;  /* 0x000000000020c947 */ /* 0x000fea0003800000 */
[----:B------:R-:W-:Y:S04]  /*56c0*/  ISETP.NE.U32.AND P2, PT, R80, RZ, PT ;  /* 0x000000ff5000720c */ /* 0x000fe80003f45070 */
[----:B------:R-:W-:Y:S11]  /*56d0*/  ISETP.NE.AND.EX P2, PT, R81, RZ, PT, P2 ;  /* 0x000000ff5100720c */ /* 0x000ff60003f45320 */
[----:B------:R-:W-:Y:S02]  /*56e0*/  @!UPT UIADD3 URZ, UPT, UPT, URZ, URZ, URZ ;  /* 0x000000fffffff290 */ /* 0x000fe4000fffe0ff */
[----:B------:R-:W1:Y:S01]  /*56f0*/  @P2 LDC.64 R2, c[0x0][0x8a8] ;  /* 0x00022a00ff022b82 */ /* 0x000e620000000a00 */
[----:B------:R-:W-:Y:S04]  /*5700*/  @P2 IMAD R0, R82, UR36, RZ ;  /* 0x0000002452002c24 */ /* 0x000fe8000f8e02ff */
[----:B-1----:R-:W-:Y:S05]  /*5710*/  @P2 IMAD.WIDE R2, R0, 0x4, R2 ;  /* 0x0000000400022825 */ /* 0x002fea00078e0202 */
[----:B-----5:R1:W5:Y:S02]  /*5720*/  @P2 LDG.E R47, desc[UR40][R2.64] ;  /* 0x00000028022f2981 */ /* 0x020364000c1e1900 */
[----:B-1----:R-:W3:Y:S02]  /*5730*/  @!P2 LDC R47, c[0x0][0x8a0] ;  /* 0x00022800ff2fab82 */ /* 0x002ee40000000800 */
.L_x_93:
[----:B--2--5:R-:W-:Y:S01]  /*5740*/  @P0 FSETP.NEU.AND P4, PT, R49, RZ, PT ;  /* 0x000000ff3100020b */ /* 0x024fe20003f8d000 */
[----:B------:R-:W-:Y:S01]  /*5750*/  IMAD.U32 R0, RZ, RZ, UR4 ;  /* 0x00000004ff007e24 */ /* 0x000fe2000f8e00ff */
[----:B------:R-:W-:Y:S01]  /*5760*/  @P0 LOP3.LUT P2, RZ, R96, 0xff, RZ, 0xc0, !PT ;  /* 0x000000ff60ff0812 */ /* 0x000fe2000784c0ff */
[----:B------:R-:W-:Y:S01]  /*5770*/  BSSY B1, `(.L_x_94) ;  /* 0x0000039000017945 */ /* 0x000fe20003800000 */
[----:B------:R-:W-:Y:S02]  /*5780*/  @P0 SEL R9, RZ, 0xffffffff, P4 ;  /* 0xffffffffff090807 */ /* 0x000fe40002000000 */
[----:B------:R-:W-:Y:S02]  /*5790*/  CS2R R54, SRZ ;  /* 0x0000000000367805 */ /* 0x000fe4000001ff00 */
[----:B------:R-:W-:Y:S02]  /*57a0*/  LEA R92, R44, UR43, 0x3 ;  /* 0x0000002b2c5c7c11 */ /* 0x000fe4000f8e18ff */
[----:B------:R-:W-:Y:S02]  /*57b0*/  CS2R R52, SRZ ;  /* 0x0000000000347805 */ /* 0x000fe4000001ff00 */
[----:B------:R-:W-:Y:S02]  /*57c0*/  @P1 SEL R9, R0, R9, !P2 ;  /* 0x0000000900091207 */ /* 0x000fe40005000000 */
[----:B------:R-:W-:Y:S02]  /*57d0*/  CS2R R58, SRZ ;  /* 0x00000000003a7805 */ /* 0x000fe4000001ff00 */
[----:B------:R-:W-:Y:S02]  /*57e0*/  SHF.L.U32 R7, R108, 0x1f, RZ ;  /* 0x0000001f6c077819 */ /* 0x000fe400000006ff */
[----:B------:R-:W-:Y:S02]  /*57f0*/  CS2R R56, SRZ ;  /* 0x0000000000387805 */ /* 0x000fe4000001ff00 */
[----:B------:R-:W-:Y:S02]  /*5800*/  @P0 LOP3.LUT R9, R9, 0x1, RZ, 0xc0, !PT ;  /* 0x0000000109090812 */ /* 0x000fe400078ec0ff */
[C---:B------:R-:W-:Y:S02]  /*5810*/  LEA.HI R5, R44.reuse, R44, RZ, 0x1 ;  /* 0x0000002c2c057211 */ /* 0x040fe400078f08ff */
[----:B------:R-:W-:Y:S02]  /*5820*/  ISETP.NE.U32.OR P1, PT, R9, 0x1, !P0 ;  /* 0x000000010900780c */ /* 0x000fe40004725470 */
[----:B------:R-:W-:Y:S01]  /*5830*/  PLOP3.LUT P5, PT, PT, PT, PT, 0x8, 0x80 ;  /* 0x000000000080781c */ /* 0x000fe20003fae170 */
[C---:B------:R-:W-:Y:S01]  /*5840*/  IMAD.SHL.U32 R3, R5.reuse, 0x20, RZ ;  /* 0x0000002005037824 */ /* 0x040fe200078e00ff */
[----:B------:R-:W-:Y:S04]  /*5850*/  LOP3.LUT R5, R5, 0xffe, RZ, 0xc0, !PT ;  /* 0x00000ffe05057812 */ /* 0x000fe800078ec0ff */
[----:B------:R-:W-:Y:S01]  /*5860*/  LOP3.LUT R3, R3, 0xffffffc0, RZ, 0xc0, !PT ;  /* 0xffffffc003037812 */ /* 0x000fe200078ec0ff */
[----:B------:R-:W-:Y:S04]  /*5870*/  IMAD.IADD R32, R44, 0x1, -R5 ;  /* 0x000000012c207824 */ /* 0x000fe800078e0a05 */
[----:B------:R-:W-:Y:S01]  /*5880*/  @P1 SHF.L.U32 R2, R106, 0x1f, RZ ;  /* 0x0000001f6a021819 */ /* 0x000fe200000006ff */
[----:B------:R-:W-:Y:S03]  /*5890*/  IMAD.IADD R3, R46, 0x1, R3 ;  /* 0x000000012e037824 */ /* 0x000fe600078e0203 */
[----:B------:R-:W1:Y:S01]  /*58a0*/  @P1 SYNCS.PHASECHK.TRANS64.TRYWAIT P0, [UR43+0xd0], R2 ;  /* 0x0000d002ff0015a7 */ /* 0x000e62000800112b */
[----:B------:R-:W-:Y:S01]  /*58b0*/  IMAD R32, R32, 0x100000, R3 ;  /* 0x0010000020207824 */ /* 0x000fe200078e0203 */
[----:B------:R2:W4:Y:S01]  /*58c0*/  SYNCS.PHASECHK.TRANS64.TRYWAIT P4, [R92+URZ+0x110], R7 ;  /* 0x000110075c0075a7 */ /* 0x00052200080811ff */
[----:B-1----:R-:W-:Y:S01]  /*58d0*/  @P1 PLOP3.LUT P5, PT, P0, PT, PT, 0x8, 0x80 ;  /* 0x000000000080181c */ /* 0x002fe200007ae170 */
[----:B------:R-:W-:Y:S01]  /*58e0*/  @!UPT UIADD3 URZ, UPT, UPT, URZ, URZ, URZ ;  /* 0x000000fffffff290 */ /* 0x000fe2000fffe0ff */
[----:B--2---:R-:W-:Y:S11]  /*58f0*/  @!P1 BRA `(.L_x_95) ;  /* 0x0000000000809947 */ /* 0x004ff60003800000 */
[----:B------:R-:W-:Y:S01]  /*5900*/  ISETP.NE.U32.AND P0, PT, RZ, UR38, PT ;  /* 0x00000026ff007c0c */ /* 0x000fe2000bf05070 */
[----:B------:R-:W-:Y:S01]  /*5910*/  BSSY B0, `(.L_x_96) ;  /* 0x0000012000007945 */ /* 0x000fe20003800000 */
[----:B------:R-:W-:Y:S02]  /*5920*/  FSETP.NEU.AND P2, PT, R49, RZ, PT ;  /* 0x000000ff3100720b */ /* 0x000fe40003f4d000 */
[----:B------:R-:W-:Y:S02]  /*5930*/  CS2R R58, SRZ ;  /* 0x00000000003a7805 */ /* 0x000fe4000001ff00 */
[----:B------:R-:W-:Y:S02]  /*5940*/  ISETP.NE.AND.EX P0, PT, RZ, UR39, PT, P0 ;  /* 0x00000027ff007c0c */ /* 0x000fe4000bf05300 */
[----:B------:R-:W-:Y:S02]  /*5950*/  CS2R R56, SRZ ;  /* 0x0000000000387805 */ /* 0x000fe4000001ff00 */
[----:B------:R-:W-:Y:S02]  /*5960*/  LOP3.LUT P1, RZ, R96, 0xff, RZ, 0xc0, !PT ;  /* 0x000000ff60ff7812 */ /* 0x000fe4000782c0ff */
[----:B------:R-:W-:Y:S02]  /*5970*/  CS2R R54, SRZ ;  /* 0x0000000000367805 */ /* 0x000fe4000001ff00 */
[----:B------:R-:W-:Y:S02]  /*5980*/  SEL R0, RZ, 0xffffffff, P2 ;  /* 0xffffffffff007807 */ /* 0x000fe40001000000 */
[----:B------:R-:W-:Y:S02]  /*5990*/  CS2R R52, SRZ ;  /* 0x0000000000347805 */ /* 0x000fe4000001ff00 */
[----:B------:R-:W-:Y:S04]  /*59a0*/  SEL R3, RZ, 0xffffffff, P0 ;  /* 0xffffffffff037807 */ /* 0x000fe80000000000 */
[----:B------:R-:W-:Y:S04]  /*59b0*/  @P3 SEL R0, R3, R0, !P1 ;  /* 0x0000000003003207 */ /* 0x000fe80004800000 */
[----:B------:R-:W-:Y:S04]  /*59c0*/  LOP3.LUT R0, R0, 0x1, RZ, 0xc0, !PT ;  /* 0x0000000100007812 */ /* 0x000fe800078ec0ff */
[----:B------:R-:W-:Y:S01]  /*59d0*/  ISETP.NE.U32.AND P0, PT, R0, 0x1, PT ;  /* 0x000000010000780c */ /* 0x000fe20003f05070 */
[----:B------:R-:W-:Y:S01]  /*59e0*/  @!UPT UIADD3 URZ, UPT, UPT, URZ, URZ, URZ ;  /* 0x000000fffffff290 */ /* 0x000fe2000fffe0ff */
[----:B------:R-:W-:Y:S11]  /*59f0*/  @!P5 BRA `(.L_x_97) ;  /* 0x00000000000cd947 */ /* 0x000ff60003800000 */
[----:B------:R-:W-:Y:S04]  /*5a00*/  SHF.L.U32 R3, R106, 0x1f, RZ ;  /* 0x0000001f6a037819 */ /* 0x000fe800000006ff */
[----:B------:R-:W1:Y:S02]  /*5a10*/  SYNCS.PHASECHK.TRANS64.TRYWAIT P1, [UR43+0xd0], R3 ;  /* 0x0000d003ff0075a7 */ /* 0x000e64000802112b */
[----:B-1----:R-:W-:Y:S05]  /*5a20*/  @!P1 BRA `(.L_x_98) ;  /* 0x00000018002c9947 */ /* 0x002fea0003800000 */
.L_x_97:
[----:B------:R-:W-:Y:S05]  /*5a30*/  BSYNC B0 ;  /* 0x0000000000007941 */ /* 0x000fea0003800000 */
.L_x_96:
[----:B------:R2:W1:Y:S01]  /*5a40*/  @P0 LDS.128 R56, [R103+UR43+0x200] ;  /* 0x0002002b67380984 */ /* 0x0004620008000c00 */
[----:B------:R-:W-:Y:S01]  /*5a50*/  UIADD3 UR4, UPT, UPT, UR43, 0xd8, URZ ;  /* 0x000000d82b047890 */ /* 0x000fe2000fffe0ff */
[----:B------:R-:W-:Y:S02]  /*5a60*/  LOP3.LUT R106, R106, 0x1, RZ, 0x3c, !PT ;  /* 0x000000016a6a7812 */ /* 0x000fe400078e3cff */
[----:B------:R2:W1:Y:S01]  /*5a70*/  @P0 LDS.128 R52, [R102+0x10] ;  /* 0x0000100066340984 */ /* 0x0004620000000c00 */
[----:B------:R-:W-:Y:S01]  /*5a80*/  UPRMT UR4, UR37, 0x654, UR4 ;  /* 0x0000065425047896 */ /* 0x000fe20008000004 */
[----:B------:R-:W-:Y:S01]  /*5a90*/  @!PT LDS RZ, [RZ] ;  /* 0x00000000fffff984 */ /* 0x000fe20000000800 */
[----:B------:R-:W-:Y:S01]  /*5aa0*/  @!PT LDS RZ, [RZ] ;  /* 0x00000000fffff984 */ /* 0x000fe20000000800 */
[----:B------:R-:W-:Y:S01]  /*5ab0*/  @!PT LDS RZ, [RZ] ;  /* 0x00000000fffff984 */ /* 0x000fe20000000800 */
[----:B------:R-:W-:Y:S01]  /*5ac0*/  @!PT LDS RZ, [RZ] ;  /* 0x00000000fffff984 */ /* 0x000fe20000000800 */
[----:B------:R5:W-:Y:S06]  /*5ad0*/  MEMBAR.ALL.CTA ;  /* 0x0000000000007992 */ /* 0x000bec0000008000 */
[----:B-----5:R-:W5:Y:S02]  /*5ae0*/  FENCE.VIEW.ASYNC.S ;  /* 0x00000000000073c6 */ /* 0x020f640000000000 */
[----:B-----5:R-:W-:Y:S03]  /*5af0*/  SYNCS.ARRIVE.TRANS64.RED.A1T0 RZ, [UR4], RZ ;  /* 0x000000ffffff79a7 */ /* 0x020fe60008100404 */
.L_x_95:
[----:B------:R-:W-:Y:S05]  /*5b00*/  BSYNC B1 ;  /* 0x0000000000017941 */ /* 0x000fea0003800000 */
.L_x_94:
[----:B-1----:R-:W-:Y:S04]  /*5b10*/  SHF.R.U32.HI R3, RZ, 0x15, R32 ;  /* 0x00000015ff037819 */ /* 0x002fe80000011620 */
[----:B------:R-:W-:Y:S01]  /*5b20*/  LOP3.LUT P0, RZ, R3, 0x3, R104, 0x48, !PT ;  /* 0x0000000303ff7812 */ /* 0x000fe20007804868 */
[----:B------:R-:W-:Y:S01]  /*5b30*/  @!UPT UIADD3 URZ, UPT, UPT, URZ, URZ, URZ ;  /* 0x000000fffffff290 */ /* 0x000fe2000fffe0ff */
[----:B----4-:R-:W-:Y:S11]  /*5b40*/  @P4 BRA `(.L_x_99) ;  /* 0x0000000000084947 */ /* 0x010ff60003800000 */
[----:B------:R-:W1:Y:S02]  /*5b50*/  SYNCS.PHASECHK.TRANS64.TRYWAIT P1, [R92+URZ+0x110], R7 ;  /* 0x000110075c0075a7 */ /* 0x000e6400080211ff */
[----:B-1----:R-:W-:Y:S05]  /*5b60*/  @!P1 BRA `(.L_x_100) ;  /* 0x0000001400f49947 */ /* 0x002fea0003800000 */
.L_x_99:
[----:B------:R-:W-:Y:S05]  /*5b70*/  @!P0 BRA `(.L_x_101) ;  /* 0x0000000000408947 */ /* 0x000fea0003800000 */
[----:B------:R-:W4:Y:S01]  /*5b80*/  LDCU.64 UR8, c[0x4][0x70] ;  /* 0x01000e00ff0877ac */ /* 0x000f220008000a00 */
[----:B------:R-:W-:Y:S01]  /*5b90*/  MOV R3, 0x0 ;  /* 0x0000000000037802 */ /* 0x000fe20000000f00 */
[----:B------:R-:W-:Y:S02]  /*5ba0*/  HFMA2 R12, -RZ, RZ, 0, 5.9604644775390625e-08 ;  /* 0x00000001ff0c7431 */ /* 0x000fe400000001ff */
[----:B------:R-:W-:Y:S02]  /*5bb0*/  IMAD.MOV.U32 R8, RZ, RZ, 0x192 ;  /* 0x00000192ff087424 */ /* 0x000fe400078e00ff */
[----:B------:R-:W-:Y:S01]  /*5bc0*/  IMAD.MOV.U32 R13, RZ, RZ, RZ ;  /* 0x000000ffff0d7224 */ /* 0x000fe200078e00ff */
[----:B------:R-:W1:Y:S01]  /*5bd0*/  LDCU.64 UR6, c[0x4][0x78] ;  /* 0x01000f00ff0677ac */ /* 0x000e620008000a00 */
[----:B------:R-:W2:Y:S01]  /*5be0*/  LDC.64 R2, c[0x4][R3] ;  /* 0x0100000003027b82 */ /* 0x000ea20000000a00 */
[----:B------:R-:W5:Y:S01]  /*5bf0*/  LDCU.64 UR4, c[0x4][0x10] ;  /* 0x01000200ff0477ac */ /* 0x000f620008000a00 */
[----:B----4-:R-:W-:Y:S01]  /*5c00*/  MOV R5, UR9 ;  /* 0x0000000900057c02 */ /* 0x010fe20008000f00 */
[----:B------:R-:W-:Y:S01]  /*5c10*/  IMAD.U32 R4, RZ, RZ, UR8 ;  /* 0x00000008ff047e24 */ /* 0x000fe2000f8e00ff */
[----:B-1----:R-:W-:Y:S01]  /*5c20*/  MOV R7, UR7 ;  /* 0x0000000700077c02 */ /* 0x002fe20008000f00 */
[----:B------:R-:W-:Y:S01]  /*5c30*/  IMAD.U32 R6, RZ, RZ, UR6 ;  /* 0x00000006ff067e24 */ /* 0x000fe2000f8e00ff */
[----:B-----5:R-:W-:Y:S01]  /*5c40*/  MOV R11, UR5 ;  /* 0x00000005000b7c02 */ /* 0x020fe20008000f00 */
[----:B------:R-:W-:Y:S02]  /*5c50*/  IMAD.U32 R10, RZ, RZ, UR4 ;  /* 0x00000004ff0a7e24 */ /* 0x000fe4000f8e00ff */
[----:B------:R-:W-:Y:S07]  /*5c60*/  LEPC R20, `(.L_x_101) ;  /* 0x000000001014794e */ /* 0x000fee0000000000 */
[----:B--23--:R-:W-:Y:S05]  /*5c70*/  CALL.ABS.NOINC R2 ;  /* 0x0000000002007343 */ /* 0x00cfea0003c00000 */
.L_x_101:
[----:B------:R-:W-:Y:S01]  /*5c80*/  LOP3.LUT P0, RZ, R101, 0x60, RZ, 0xc0, !PT ;  /* 0x0000006065ff7812 */ /* 0x000fe2000780c0ff */
[----:B------:R-:W-:Y:S05]  /*5c90*/  WARPSYNC.ALL ;  /* 0x0000000000007948 */ /* 0x000fea0003800000 */
[----:B------:R-:W-:Y:S01]  /*5ca0*/  R2UR UR4, R32 ;  /* 0x00000000200472ca */ /* 0x000fe200000e0000 */
[----:B------:R-:W-:Y:S01]  /*5cb0*/  BSSY.RECONVERGENT B0, `(.L_x_102) ;  /* 0x00000a0000007945 */ /* 0x000fe20003800200 */
[-C--:B------:R-:W-:Y:S02]  /*5cc0*/  F2FP.F16.E5M2.UNPACK_B R50, R56.reuse ;  /* 0x00000038ff32723e */ /* 0x080fe400020004ff */
[----:B------:R-:W-:Y:S02]  /*5cd0*/  F2FP.F16.E5M2.UNPACK_B R63, R56.H1 ;  /* 0x00000038ff3f723e */ /* 0x000fe400030004ff */
[-C--:B------:R-:W-:Y:S01]  /*5ce0*/  F2FP.F16.E5M2.UNPACK_B R56, R57.reuse ;  /* 0x00000039ff38723e */ /* 0x080fe200020004ff */
[--C-:B------:R-:W-:Y:S01]  /*5cf0*/  HADD2.F32 R48, -RZ, R50.reuse.H0_H0 ;  /* 0x20000032ff307230 */ /* 0x100fe20000004100 */
[----:B------:R-:W-:Y:S01]  /*5d00*/  F2FP.F16.E5M2.UNPACK_B R57, R57.H1 ;  /* 0x00000039ff39723e */ /* 0x000fe200030004ff */
[----:B------:R-:W-:Y:S01]  /*5d10*/  HADD2.F32 R50, -RZ, R50.H1_H1 ;  /* 0x30000032ff327230 */ /* 0x000fe20000004100 */
[-C--:B------:R-:W-:Y:S01]  /*5d20*/  F2FP.F16.E5M2.UNPACK_B R66, R52.reuse ;  /* 0x00000034ff42723e */ /* 0x080fe200020004ff */
[--C-:B------:R-:W-:Y:S01]  /*5d30*/  HADD2.F32 R51, -RZ, R63.reuse.H0_H0 ;  /* 0x2000003fff337230 */ /* 0x100fe20000004100 */
[----:B------:R-:W-:Y:S01]  /*5d40*/  F2FP.F16.E5M2.UNPACK_B R68, R52.H1 ;  /* 0x00000034ff44723e */ /* 0x000fe200030004ff */
[----:B-1----:R-:W-:Y:S01]  /*5d50*/  LDTM.16dp32bit_t0_t15.x32 R4, tmem[UR4] ;  /* 0x00000004000479ee */ /* 0x002fe20008a80000 */
[----:B------:R-:W3:Y:S01]  /*5d60*/  LDTM.16dp32bit_t16_t31.x32 R4, tmem[UR4+0x20] ;  /* 0x00002004000479ee */ /* 0x000ee20008aa0000 */
[----:B------:R-:W-:Y:S01]  /*5d70*/  NOP ;  /* 0x0000000000007918 */ /* 0x000fe20000000000 */
[----:B------:R-:W-:Y:S01]  /*5d80*/  R2UR UR5, R92 ;  /* 0x000000005c0572ca */ /* 0x000fe200000e0000 */
[--C-:B------:R-:W-:Y:S01]  /*5d90*/  HADD2.F32 R65, -RZ, R66.reuse.H0_H0 ;  /* 0x20000042ff417230 */ /* 0x100fe20000004100 */
[----:B------:R-:W-:Y:S01]  /*5da0*/  F2FP.F16.E5M2.UNPACK_B R61, R58 ;  /* 0x0000003aff3d723e */ /* 0x000fe200020004ff */
[----:B------:R-:W-:Y:S01]  /*5db0*/  HADD2.F32 R67, -RZ, R66.H1_H1 ;  /* 0x30000042ff437230 */ /* 0x000fe20000004100 */
[-C--:B------:R-:W-:Y:S01]  /*5dc0*/  F2FP.F16.E5M2.UNPACK_B R70, R53.reuse ;  /* 0x00000035ff46723e */ /* 0x080fe200020004ff */
[----:B------:R-:W-:Y:S01]  /*5dd0*/  HADD2.F32 R52, -RZ, R63.H1_H1 ;  /* 0x3000003fff347230 */ /* 0x000fe20000004100 */
[----:B------:R-:W-:Y:S01]  /*5de0*/  F2FP.F16.E5M2.UNPACK_B R72, R53.H1 ;  /* 0x00000035ff48723e */ /* 0x000fe200030004ff */
[----:B------:R-:W-:Y:S01]  /*5df0*/  HADD2.F32 R53, -RZ, R56.H0_H0 ;  /* 0x20000038ff357230 */ /* 0x000fe20000004100 */
[-C--:B------:R-:W-:Y:S01]  /*5e00*/  F2FP.F16.E5M2.UNPACK_B R74, R54.reuse ;  /* 0x00000036ff4a723e */ /* 0x080fe200020004ff */
[----:B------:R-:W-:Y:S01]  /*5e10*/  HADD2.F32 R69, -RZ, R70.H0_H0 ;  /* 0x20000046ff457230 */ /* 0x000fe20000004100 */
[----:B------:R-:W-:Y:S01]  /*5e20*/  F2FP.F16.E5M2.UNPACK_B R76, R54.H1 ;  /* 0x00000036ff4c723e */ /* 0x000fe200030004ff */
[----:B------:R-:W-:Y:S01]  /*5e30*/  HADD2.F32 R54, -RZ, R56.H1_H1 ;  /* 0x30000038ff367230 */ /* 0x000fe20000004100 */
[----:B------:R-:W-:Y:S01]  /*5e40*/  F2FP.F16.E5M2.UNPACK_B R60, R58.H1 ;  /* 0x0000003aff3c723e */ /* 0x000fe200030004ff */
[----:B------:R-:W-:Y:S01]  /*5e50*/  UIADD3 UR5, UPT, UPT, UR5, 0x130, URZ ;  /* 0x0000013005057890 */ /* 0x000fe2000fffe0ff */
[----:B------:R-:W-:Y:S01]  /*5e60*/  HADD2.F32 R58, -RZ, R61.H1_H1 ;  /* 0x3000003dff3a7230 */ /* 0x000fe20000004100 */
[----:B------:R-:W-:Y:S01]  /*5e70*/  F2FP.F16.E5M2.UNPACK_B R77, R55 ;  /* 0x00000037ff4d723e */ /* 0x000fe200020004ff */
[----:B------:R-:W-:Y:S01]  /*5e80*/  HADD2.F32 R70, -RZ, R70.H1_H1 ;  /* 0x30000046ff467230 */ /* 0x000fe20000004100 */
[----:B------:R-:W-:Y:S01]  /*5e90*/  UPRMT UR5, UR37, 0x654, UR5 ;  /* 0x0000065425057896 */ /* 0x000fe20008000005 */
[--C-:B------:R-:W-:Y:S01]  /*5ea0*/  HADD2.F32 R73, -RZ, R74.reuse.H0_H0 ;  /* 0x2000004aff497230 */ /* 0x100fe20000004100 */
[----:B------:R-:W-:Y:S01]  /*5eb0*/  F2FP.F16.E5M2.UNPACK_B R62, R59 ;  /* 0x0000003bff3e723e */ /* 0x000fe200020004ff */
[----:B------:R-:W-:Y:S01]  /*5ec0*/  HADD2.F32 R74, -RZ, R74.H1_H1 ;  /* 0x3000004aff4a7230 */ /* 0x000fe20000004100 */
[----:B------:R-:W-:Y:S01]  /*5ed0*/  F2FP.F16.E5M2.UNPACK_B R78, R55.H1 ;  /* 0x00000037ff4e723e */ /* 0x000fe200030004ff */
[C---:B---3--:R-:W-:Y:S01]  /*5ee0*/  FMUL R4, R47.reuse, R4 ;  /* 0x000000042f047220 */ /* 0x048fe20000400000 */
[C---:B------:R-:W-:Y:S01]  /*5ef0*/  FMUL R5, R47.reuse, R5 ;  /* 0x000000052f057220 */ /* 0x040fe20000400000 */
[C---:B------:R-:W-:Y:S01]  /*5f00*/  FMUL R8, R47.reuse, R8 ;  /* 0x000000082f087220 */ /* 0x040fe20000400000 */
[----:B------:R-:W-:Y:S01]  /*5f10*/  FMUL R9, R47, R9 ;  /* 0x000000092f097220 */ /* 0x000fe20000400000 */
[----:B------:R-:W-:Y:S01]  /*5f20*/  SYNCS.ARRIVE.TRANS64.RED.A1T0 RZ, [UR5], RZ ;  /* 0x000000ffffff79a7 */ /* 0x000fe20008100405 */
[C---:B------:R-:W-:Y:S01]  /*5f30*/  FFMA R4, R49.reuse, R48, R4 ;  /* 0x0000003031047223 */ /* 0x040fe20000000004 */
[----:B------:R-:W-:Y:S01]  /*5f40*/  FFMA R5, R49, R50, R5 ;  /* 0x0000003231057223 */ /* 0x000fe20000000005 */
[C---:B------:R-:W-:Y:S01]  /*5f50*/  FMUL R12, R47.reuse, R12 ;  /* 0x0000000c2f0c7220 */ /* 0x040fe20000400000 */
        /* <DEDUP_REMOVED lines=9> */
[----:B------:R-:W-:Y:S02]  /*5ff0*/  HADD2.F32 R48, -RZ, R77.H1_H1 ;  /* 0x3000004dff307230 */ /* 0x000fe40000004100 */
[C---:B------:R-:W-:Y:S01]  /*6000*/  FMUL R28, R47.reuse, R32 ;  /* 0x000000202f1c7220 */ /* 0x040fe20000400000 */
[C---:B------:R-:W-:Y:S01]  /*6010*/  FMUL R29, R47.reuse, R33 ;  /* 0x000000212f1d7220 */ /* 0x040fe20000400000 */
[C---:B------:R-:W-:Y:S01]  /*6020*/  FMUL R6, R47.reuse, R6 ;  /* 0x000000062f067220 */ /* 0x040fe20000400000 */
[C---:B------:R-:W-:Y:S01]  /*6030*/  FMUL R7, R47.reuse, R7 ;  /* 0x000000072f077220 */ /* 0x040fe20000400000 */
[--C-:B------:R-:W-:Y:S02]  /*6040*/  HADD2.F32 R55, -RZ, R57.reuse.H0_H0 ;  /* 0x20000039ff377230 */ /* 0x100fe40000004100 */
[----:B------:R-:W-:Y:S01]  /*6050*/  FMUL R10, R47, R10 ;  /* 0x0000000a2f0a7220 */ /* 0x000fe20000400000 */
[C---:B------:R-:W-:Y:S01]  /*6060*/  FFMA R6, R49.reuse, R51, R6 ;  /* 0x0000003331067223 */ /* 0x040fe20000000006 */
[----:B------:R-:W-:Y:S02]  /*6070*/  HADD2.F32 R56, -RZ, R57.H1_H1 ;  /* 0x30000039ff387230 */ /* 0x000fe40000004100 */
[C---:B------:R-:W-:Y:S01]  /*6080*/  FFMA R7, R49.reuse, R52, R7 ;  /* 0x0000003431077223 */ /* 0x040fe20000000007 */
[C---:B------:R-:W-:Y:S01]  /*6090*/  FFMA R8, R49.reuse, R53, R8 ;  /* 0x0000003531087223 */ /* 0x040fe20000000008 */
[C---:B------:R-:W-:Y:S01]  /*60a0*/  FFMA R9, R49.reuse, R54, R9 ;  /* 0x0000003631097223 */ /* 0x040fe20000000009 */
[----:B------:R-:W-:Y:S02]  /*60b0*/  HADD2.F32 R57, -RZ, R61.H0_H0 ;  /* 0x2000003dff397230 */ /* 0x000fe40000004100 */
[----:B------:R-:W-:Y:S01]  /*60c0*/  FFMA R10, R49, R55, R10 ;  /* 0x00000037310a7223 */ /* 0x000fe2000000000a */
[----:B------:R-:W-:Y:S01]  /*60d0*/  F2FP.SATFINITE.E5M2.F32.PACK_AB_MERGE_C R92, R7, R6, RZ ;  /* 0x00000006075c723e */ /* 0x000fe200048060ff */
[----:B------:R-:W-:Y:S02]  /*60e0*/  HADD2.F32 R61, -RZ, R62.H0_H0 ;  /* 0x2000003eff3d7230 */ /* 0x000fe40000004100 */
[----:B------:R-:W-:Y:S01]  /*60f0*/  FMUL R11, R47, R11 ;  /* 0x0000000b2f0b7220 */ /* 0x000fe20000400000 */
[----:B------:R-:W-:Y:S01]  /*6100*/  F2FP.F16.E5M2.UNPACK_B R64, R59.H1 ;  /* 0x0000003bff40723e */ /* 0x000fe200030004ff */
[----:B------:R-:W-:Y:S01]  /*6110*/  HADD2.F32 R59, -RZ, R60.H0_H0 ;  /* 0x2000003cff3b7230 */ /* 0x000fe20000004100 */
[----:B------:R-:W-:Y:S01]  /*6120*/  F2FP.SATFINITE.E5M2.F32.PACK_AB_MERGE_C R92, R5, R4, R92 ;  /* 0x00000004055c723e */ /* 0x000fe2000480605c */
[C---:B------:R-:W-:Y:S01]  /*6130*/  FFMA R11, R49.reuse, R56, R11 ;  /* 0x00000038310b7223 */ /* 0x040fe2000000000b */
[C---:B------:R-:W-:Y:S01]  /*6140*/  FFMA R12, R49.reuse, R57, R12 ;  /* 0x00000039310c7223 */ /* 0x040fe2000000000c */
[----:B------:R-:W-:Y:S01]  /*6150*/  FFMA R13, R49, R58, R13 ;  /* 0x0000003a310d7223 */ /* 0x000fe2000000000d */
[----:B------:R-:W-:Y:S02]  /*6160*/  HADD2.F32 R62, -RZ, R62.H1_H1 ;  /* 0x3000003eff3e7230 */ /* 0x000fe40000004100 */
[----:B------:R-:W-:Y:S01]  /*6170*/  FMUL R14, R47, R14 ;  /* 0x0000000e2f0e7220 */ /* 0x000fe20000400000 */
[----:B------:R-:W-:Y:S01]  /*6180*/  HADD2.F32 R60, -RZ, R60.H1_H1 ;  /* 0x3000003cff3c7230 */ /* 0x000fe20000004100 */
[----:B------:R-:W-:Y:S01]  /*6190*/  F2FP.SATFINITE.E5M2.F32.PACK_AB_MERGE_C R93, R11, R10, RZ ;  /* 0x0000000a0b5d723e */ /* 0x000fe200048060ff */
[----:B------:R-:W-:Y:S02]  /*61a0*/  HADD2.F32 R51, -RZ, R77.H0_H0 ;  /* 0x2000004dff337230 */ /* 0x000fe40000004100 */
[----:B------:R-:W-:Y:S01]  /*61b0*/  FFMA R14, R49, R59, R14 ;  /* 0x0000003b310e7223 */ /* 0x000fe2000000000e */
[----:B------:R-:W-:Y:S01]  /*61c0*/  FMUL R15, R47, R15 ;  /* 0x0000000f2f0f7220 */ /* 0x000fe20000400000 */
[--C-:B------:R-:W-:Y:S01]  /*61d0*/  HADD2.F32 R63, -RZ, R64.reuse.H0_H0 ;  /* 0x20000040ff3f7230 */ /* 0x100fe20000004100 */
[----:B------:R-:W-:Y:S01]  /*61e0*/  F2FP.SATFINITE.E5M2.F32.PACK_AB_MERGE_C R93, R9, R8, R93 ;  /* 0x00000008095d723e */ /* 0x000fe2000480605d */
[----:B------:R-:W-:Y:S02]  /*61f0*/  HADD2.F32 R64, -RZ, R64.H1_H1 ;  /* 0x30000040ff407230 */ /* 0x000fe40000004100 */
[C---:B------:R-:W-:Y:S01]  /*6200*/  FFMA R15, R49.reuse, R60, R15 ;  /* 0x0000003c310f7223 */ /* 0x040fe2000000000f */
[C---:B------:R-:W-:Y:S01]  /*6210*/  FFMA R16, R49.reuse, R61, R16 ;  /* 0x0000003d31107223 */ /* 0x040fe20000000010 */
[----:B------:R-:W-:Y:S01]  /*6220*/  FFMA R17, R49, R62, R17 ;  /* 0x0000003e31117223 */ /* 0x000fe20000000011 */
[C---:B------:R-:W-:Y:S01]  /*6230*/  FMUL R18, R47.reuse, R18 ;  /* 0x000000122f127220 */ /* 0x040fe20000400000 */
[C---:B------:R-:W-:Y:S01]  /*6240*/  FMUL R19, R47.reuse, R19 ;  /* 0x000000132f137220 */ /* 0x040fe20000400000 */
[--C-:B------:R-:W-:Y:S02]  /*6250*/  HADD2.F32 R66, -RZ, R68.reuse.H0_H0 ;  /* 0x20000044ff427230 */ /* 0x100fe40000004100 */
[----:B------:R-:W-:Y:S01]  /*6260*/  FMUL R3, R47, R22 ;  /* 0x000000162f037220 */ /* 0x000fe20000400000 */
[C---:B------:R-:W-:Y:S01]  /*6270*/  FFMA R18, R49.reuse, R63, R18 ;  /* 0x0000003f31127223 */ /* 0x040fe20000000012 */
[----:B------:R-:W-:Y:S02]  /*6280*/  HADD2.F32 R68, -RZ, R68.H1_H1 ;  /* 0x30000044ff447230 */ /* 0x000fe40000004100 */
[----:B------:R-:W-:Y:S01]  /*6290*/  FFMA R19, R49, R64, R19 ;  /* 0x0000004031137223 */ /* 0x000fe20000000013 */
[----:B------:R-:W-:Y:S01]  /*62a0*/  FMUL R23, R47, R23 ;  /* 0x000000172f177220 */ /* 0x000fe20000400000 */
[C---:B------:R-:W-:Y:S01]  /*62b0*/  FFMA R0, R49.reuse, R65, R0 ;  /* 0x0000004131007223 */ /* 0x040fe20000000000 */
[C---:B------:R-:W-:Y:S01]  /*62c0*/  FFMA R2, R49.reuse, R67, R2 ;  /* 0x0000004331027223 */ /* 0x040fe20000000002 */
[--C-:B------:R-:W-:Y:S02]  /*62d0*/  HADD2.F32 R71, -RZ, R72.reuse.H0_H0 ;  /* 0x20000048ff477230 */ /* 0x100fe40000004100 */
[----:B------:R-:W-:Y:S01]  /*62e0*/  FFMA R3, R49, R66, R3 ;  /* 0x0000004231037223 */ /* 0x000fe20000000003 */
[----:B------:R-:W-:Y:S02]  /*62f0*/  HADD2.F32 R72, -RZ, R72.H1_H1 ;  /* 0x30000048ff487230 */ /* 0x000fe40000004100 */
[----:B------:R-:W-:Y:S01]  /*6300*/  FMUL R22, R47, R26 ;  /* 0x0000001a2f167220 */ /* 0x000fe20000400000 */
        /* <DEDUP_REMOVED lines=18> */
[----:B------:R-:W-:Y:S01]  /*6430*/  F2FP.SATFINITE.E5M2.F32.PACK_AB_MERGE_C R94, R15, R14, RZ ;  /* 0x0000000e0f5e723e */ /* 0x000fe200048060ff */
[----:B------:R-:W-:Y:S01]  /*6440*/  FFMA R28, R49, R51, R28 ;  /* 0x00000033311c7223 */ /* 0x000fe2000000001c */
[----:B------:R-:W-:Y:S01]  /*6450*/  F2FP.SATFINITE.E5M2.F32.PACK_AB_MERGE_C R95, R19, R18, RZ ;  /* 0x00000012135f723e */ /* 0x000fe200048060ff */
[C---:B------:R-:W-:Y:S01]  /*6460*/  FFMA R29, R49.reuse, R48, R29 ;  /* 0x00000030311d7223 */ /* 0x040fe2000000001d */
[C---:B------:R-:W-:Y:S01]  /*6470*/  FFMA R30, R49.reuse, R77, R30 ;  /* 0x0000004d311e7223 */ /* 0x040fe2000000001e */
[----:B------:R-:W-:Y:S01]  /*6480*/  FFMA R35, R49, R50, R35 ;  /* 0x0000003231237223 */ /* 0x000fe20000000023 */
[----:B------:R-:W-:Y:S02]  /*6490*/  F2FP.SATFINITE.E5M2.F32.PACK_AB_MERGE_C R94, R13, R12, R94 ;  /* 0x0000000c0d5e723e */ /* 0x000fe4000480605e */
[----:B------:R-:W-:Y:S02]  /*64a0*/  F2FP.SATFINITE.E5M2.F32.PACK_AB_MERGE_C R95, R17, R16, R95 ;  /* 0x00000010115f723e */ /* 0x000fe4000480605f */
[----:B------:R-:W-:Y:S02]  /*64b0*/  F2FP.SATFINITE.E5M2.F32.PACK_AB_MERGE_C R113, R23, R3, RZ ;  /* 0x000000031771723e */ /* 0x000fe400048060ff */
[----:B------:R-:W-:Y:S01]  /*64c0*/  F2FP.SATFINITE.E5M2.F32.PACK_AB_MERGE_C R114, R27, R22, RZ ;  /* 0x000000161b72723e */ /* 0x000fe200048060ff */
[----:B------:R1:W-:Y:S01]  /*64d0*/  STS.128 [R103+UR43+0x1200], R92 ;  /* 0x0012005c67007988 */ /* 0x0003e20008000c2b */
[----:B------:R-:W-:Y:S02]  /*64e0*/  F2FP.SATFINITE.E5M2.F32.PACK_AB_MERGE_C R116, R31, R26, RZ ;  /* 0x0000001a1f74723e */ /* 0x000fe400048060ff */
[----:B------:R-:W-:Y:S02]  /*64f0*/  F2FP.SATFINITE.E5M2.F32.PACK_AB_MERGE_C R117, R35, R30, RZ ;  /* 0x0000001e2375723e */ /* 0x000fe400048060ff */
[----:B------:R-:W-:Y:S02]  /*6500*/  F2FP.SATFINITE.E5M2.F32.PACK_AB_MERGE_C R112, R2, R0, R113 ;  /* 0x000000000270723e */ /* 0x000fe40004806071 */
[----:B------:R-:W-:Y:S02]  /*6510*/  F2FP.SATFINITE.E5M2.F32.PACK_AB_MERGE_C R113, R21, R20, R114 ;  /* 0x000000141571723e */ /* 0x000fe40004806072 */
[----:B------:R-:W-:Y:S02]  /*6520*/  F2FP.SATFINITE.E5M2.F32.PACK_AB_MERGE_C R114, R25, R24, R116 ;  /* 0x000000181972723e */ /* 0x000fe40004806074 */
[----:B------:R-:W-:Y:S02]  /*6530*/  F2FP.SATFINITE.E5M2.F32.PACK_AB_MERGE_C R115, R29, R28, R117 ;  /* 0x0000001c1d73723e */ /* 0x000fe40004806075 */
[----:B------:R-:W-:Y:S03]  /*6540*/  IADD3 R116, PT, PT, R44, 0x1, RZ ;  /* 0x000000012c747810 */ /* 0x000fe60007ffe0ff */
[----:B------:R1:W-:Y:S01]  /*6550*/  STS.128 [R102+0x1010], R112 ;  /* 0x0010107066007388 */ /* 0x0003e20000000c00 */
[----:B------:R-:W-:Y:S01]  /*6560*/  @!PT LDS RZ, [RZ] ;  /* 0x00000000fffff984 */ /* 0x000fe20000000800 */
[----:B------:R-:W-:Y:S01]  /*6570*/  @!PT LDS RZ, [RZ] ;  /* 0x00000000fffff984 */ /* 0x000fe20000000800 */
[----:B------:R-:W-:Y:S01]  /*6580*/  @!PT LDS RZ, [RZ] ;  /* 0x00000000fffff984 */ /* 0x000fe20000000800 */
[----:B------:R-:W-:Y:S01]  /*6590*/  @!PT LDS RZ, [RZ] ;  /* 0x00000000fffff984 */ /* 0x000fe20000000800 */
[----:B------:R3:W-:Y:S07]  /*65a0*/  MEMBAR.ALL.CTA ;  /* 0x0000000000007992 */ /* 0x0007ee0000008000 */
[----:B---3--:R-:W3:Y:S02]  /*65b0*/  FENCE.VIEW.ASYNC.S ;  /* 0x00000000000073c6 */ /* 0x008ee40000000000 */
[----:B---3--:R-:W-:Y:S06]  /*65c0*/  BAR.SYNC.DEFER_BLOCKING 0x1, 0x80 ;  /* 0x0042000000007b1d */ /* 0x008fec0000010000 */
[----:B------:R-:W-:Y:S05]  /*65d0*/  @P0 BRA `(.L_x_103) ;  /* 0x0000000000340947 */ /* 0x000fea0003800000 */
[----:B------:R-:W-:Y:S01]  /*65e0*/  UIADD3 UR12, UPT, UPT, UR43, 0x1200, URZ ;  /* 0x000012002b0c7890 */ /* 0x000fe2000fffe0ff */
[----:B------:R-:W-:Y:S01]  /*65f0*/  R2UR UR9, R91 ;  /* 0x000000005b0972ca */ /* 0x000fe200000e0000 */
[----:B------:R-:W-:Y:S01]  /*6600*/  UIADD3 UR10, UP0, UPT, UR46, 0x680, URZ ;  /* 0x000006802e0a7890 */ /* 0x000fe2000ff1e0ff */
[----:B------:R-:W-:Y:S01]  /*6610*/  R2UR UR8, R97 ;  /* 0x00000000610872ca */ /* 0x000fe200000e0000 */
[----:B------:R-:W-:Y:S02]  /*6620*/  UMOV UR7, UR36 ;  /* 0x0000002400077c82 */ /* 0x000fe40008000000 */
[----:B------:R-:W-:Y:S01]  /*6630*/  IMAD.U32 R109, RZ, RZ, UR12 ;  /* 0x0000000cff6d7e24 */ /* 0x000fe2000f8e00ff */
[----:B------:R-:W-:Y:S04]  /*6640*/  UIADD3.X UR11, UPT, UPT, URZ, UR47, URZ, UP0, !UPT ;  /* 0x0000002fff0b7290 */ /* 0x000fe800087fe4ff */
[----:B------:R-:W-:Y:S03]  /*6650*/  R2UR UR4, R109 ;  /* 0x000000006d0472ca */ /* 0x000fe600000e0000 */
[----:B------:R-:W-:Y:S02]  /*6660*/  USHF.L.U32 UR5, UR9, 0x6, URZ ;  /* 0x0000000609057899 */ /* 0x000fe400080006ff */
[----:B------:R-:W-:Y:S09]  /*6670*/  USHF.L.U32 UR6, UR8, 0x6, URZ ;  /* 0x0000000608067899 */ /* 0x000ff200080006ff */
[----:B------:R3:W-:Y:S01]  /*6680*/  UTMASTG.3D [UR4], [UR10] ;  /* 0x000000040a0073b5 */ /* 0x0007e20008010000 */
[----:B------:R0:W-:Y:S01]  /*6690*/  UTMACMDFLUSH ;  /* 0x00000000000079b7 */ /* 0x0001e20000000000 */
[----:B---3--:R-:W-:Y:S04]  /*66a0*/  DEPBAR.LE SB0, 0x0 ;  /* 0x000080000000791a */ /* 0x008fe80000000000 */
.L_x_103:
[----:B------:R-:W-:Y:S05]  /*66b0*/  BSYNC.RECONVERGENT B0 ;  /* 0x0000000000007941 */ /* 0x000fea0003800200 */
.L_x_102:
[----:B------:R-:W-:Y:S01]  /*66c0*/  BAR.SYNC.DEFER_BLOCKING 0x1, 0x80 ;  /* 0x0042000000007b1d */ /* 0x000fe20000010000 */
[----:B------:R-:W-:Y:S01]  /*66d0*/  ISETP.NE.AND P2, PT, R110, RZ, PT ;  /* 0x000000ff6e00720c */ /* 0x000fe20003f45270 */
[----:B------:R-:W-:Y:S01]  /*66e0*/  IMAD.IADD R91, R43, 0x1, R79 ;  /* 0x000000012b5b7824 */ /* 0x000fe200078e024f */
[----:B------:R-:W-:Y:S01]  /*66f0*/  ISETP.NE.AND P0, PT, R111, 0x2, PT ;  /* 0x000000026f00780c */ /* 0x000fe20003f05270 */
[----:B------:R-:W-:Y:S01]  /*6700*/  IMAD.IADD R97, R45, 0x1, R90 ;  /* 0x000000012d617824 */ /* 0x000fe200078e025a */
[----:B------:R-:W-:Y:S02]  /*6710*/  ISETP.NE.AND P1, PT, R116, 0x4, PT ;  /* 0x000000047400780c */ /* 0x000fe40003f25270 */
[----:B------:R-:W-:Y:S02]  /*6720*/  SEL R0, RZ, 0x1, P0 ;  /* 0x00000001ff007807 */ /* 0x000fe40000000000 */
[----:B------:R-:W-:Y:S02]  /*6730*/  SEL R3, RZ, 0x1, P1 ;  /* 0x00000001ff037807 */ /* 0x000fe40000800000 */
[----:B------:R-:W-:Y:S02]  /*6740*/  LOP3.LUT R107, R107, R0, RZ, 0x3c, !PT ;  /* 0x000000006b6b7212 */ /* 0x000fe400078e3cff */
[----:B------:R-:W-:Y:S02]  /*6750*/  LOP3.LUT R108, R108, R3, RZ, 0x3c, !PT ;  /* 0x000000036c6c7212 */ /* 0x000fe400078e3cff */
[----:B------:R-:W-:Y:S02]  /*6760*/  @P2 R2UR UR36, R105 ;  /* 0x00000000692422ca */ /* 0x000fe400000e0000 */
[----:B------:R-:W-:Y:S02]  /*6770*/  SEL R111, R111, RZ, P0 ;  /* 0x000000ff6f6f7207 */ /* 0x000fe40000000000 */
[----:B------:R-:W-:Y:S01]  /*6780*/  SEL R44, R116, RZ, P1 ;  /* 0x000000ff742c7207 */ /* 0x000fe20000800000 */
[----:B------:R-:W-:Y:S10]  /*6790*/  @P2 BRA `(.L_x_104) ;  /* 0xffffffe400842947 */ /* 0x000ff4000383ffff */
[----:B------:R-:W-:Y:S05]  /*67a0*/  EXIT ;  /* 0x000000000000794d */ /* 0x000fea0003800000 */
.L_x_20:
[----:B--2---:R2:W1:Y:S02]  /*67b0*/  SYNCS.PHASECHK.TRANS64.TRYWAIT P0, [R3+URZ+0x160], R2 ;  /* 0x00016002030075a7 */ /* 0x00446400080011ff */
[----:B-1----:R-:W-:Y:S05]  /*67c0*/  @!P0 NANOSLEEP.SYNCS 0x989680 ;  /* 0x009896800000895d */ /* 0x002fea0003900000 */
[----:B------:R-:W1:Y:S02]  /*67d0*/  @!P0 SYNCS.PHASECHK.TRANS64 P0, [R3+URZ+0x160], R2 ;  /* 0x00016002030085a7 */ /* 0x000e6400080010ff */
[----:B-1----:R-:W-:Y:S05]  /*67e0*/  @!P0 BRA `(.L_x_20) ;  /* 0xfffffffc00f08947 */ /* 0x002fea000383ffff */
[----:B------:R-:W-:Y:S05]  /*67f0*/  BRA `(.L_x_105) ;  /* 0xffffffac00b47947 */ /* 0x000fea000383ffff */
.L_x_23:
[----:B-1----:R-:W-:-:S07]  /*6800*/  MOV R2, UR33 ;  /* 0x0000002100027c02 */ /* 0x002fce0008000f00 */
.L_x_106:
[----:B-1----:R1:W2:Y:S02]  /*6810*/  SYNCS.PHASECHK.TRANS64.TRYWAIT P0, [R2+URZ+0x68], R5 ;  /* 0x00006805020075a7 */ /* 0x0022a400080011ff */
[----:B--2---:R-:W-:Y:S05]  /*6820*/  @!P0 NANOSLEEP.SYNCS 0x989680 ;  /* 0x009896800000895d */ /* 0x004fea0003900000 */
[----:B------:R-:W2:Y:S02]  /*6830*/  @!P0 SYNCS.PHASECHK.TRANS64 P0, [R2+URZ+0x68], R5 ;  /* 0x00006805020085a7 */ /* 0x000ea400080010ff */
[----:B--2---:R-:W-:Y:S05]  /*6840*/  @!P0 BRA `(.L_x_106) ;  /* 0xfffffffc00f08947 */ /* 0x004fea000383ffff */
[----:B------:R-:W-:Y:S05]  /*6850*/  BRA `(.L_x_22) ;  /* 0xffffffb000047947 */ /* 0x000fea000383ffff */
.L_x_29:
[----:B-1----:R-:W-:-:S07]  /*6860*/  MOV R2, UR17 ;  /* 0x0000001100027c02 */ /* 0x002fce0008000f00 */
.L_x_107:
[----:B-1----:R1:W2:Y:S02]  /*6870*/  SYNCS.PHASECHK.TRANS64.TRYWAIT P0, [R2+URZ+0x68], R5 ;  /* 0x00006805020075a7 */ /* 0x0022a400080011ff */
[----:B--2---:R-:W-:Y:S05]  /*6880*/  @!P0 NANOSLEEP.SYNCS 0x989680 ;  /* 0x009896800000895d */ /* 0x004fea0003900000 */
[----:B------:R-:W2:Y:S02]  /*6890*/  @!P0 SYNCS.PHASECHK.TRANS64 P0, [R2+URZ+0x68], R5 ;  /* 0x00006805020085a7 */ /* 0x000ea400080010ff */
[----:B--2---:R-:W-:Y:S05]  /*68a0*/  @!P0 BRA `(.L_x_107) ;  /* 0xfffffffc00f08947 */ /* 0x004fea000383ffff */
[----:B------:R-:W-:Y:S05]  /*68b0*/  BRA `(.L_x_28) ;  /* 0xffffffb000a87947 */ /* 0x000fea000383ffff */
.L_x_33:
[----:B-1----:R1:W2:Y:S02]  /*68c0*/  SYNCS.PHASECHK.TRANS64.TRYWAIT P0, [R2+URZ+0xf0], R3 ;  /* 0x0000f003020075a7 */ /* 0x0022a400080011ff */
[----:B--2---:R-:W-:Y:S05]  /*68d0*/  @!P0 NANOSLEEP.SYNCS 0x989680 ;  /* 0x009896800000895d */ /* 0x004fea0003900000 */
[----:B------:R-:W2:Y:S02]  /*68e0*/  @!P0 SYNCS.PHASECHK.TRANS64 P0, [R2+URZ+0xf0], R3 ;  /* 0x0000f003020085a7 */ /* 0x000ea400080010ff */
[----:B--2---:R-:W-:Y:S05]  /*68f0*/  @!P0 BRA `(.L_x_33) ;  /* 0xfffffffc00f08947 */ /* 0x004fea000383ffff */
[----:B------:R-:W-:Y:S05]  /*6900*/  BRA `(.L_x_108) ;  /* 0xffffffb400347947 */ /* 0x000fea000383ffff */
.L_x_37:
[----:B----4-:R-:W-:-:S07]  /*6910*/  MOV R0, UR5 ;  /* 0x0000000500007c02 */ /* 0x010fce0008000f00 */
.L_x_109:
[----:B-1----:R1:W2:Y:S02]  /*6920*/  SYNCS.PHASECHK.TRANS64.TRYWAIT P0, [R0+URZ], R3 ;  /* 0x00000003000075a7 */ /* 0x0022a400080011ff */
[----:B--2---:R-:W-:Y:S05]  /*6930*/  @!P0 NANOSLEEP.SYNCS 0x989680 ;  /* 0x009896800000895d */ /* 0x004fea0003900000 */
[----:B------:R-:W2:Y:S02]  /*6940*/  @!P0 SYNCS.PHASECHK.TRANS64 P0, [R0+URZ], R3 ;  /* 0x00000003000085a7 */ /* 0x000ea400080010ff */
[----:B--2---:R-:W-:Y:S05]  /*6950*/  @!P0 BRA `(.L_x_109) ;  /* 0xfffffffc00f08947 */ /* 0x004fea000383ffff */
[----:B------:R-:W-:Y:S05]  /*6960*/  BRA `(.L_x_110) ;  /* 0xffffffb800a47947 */ /* 0x000fea000383ffff */
.L_x_38:
[----:B----4-:R-:W-:-:S07]  /*6970*/  MOV R0, UR5 ;  /* 0x0000000500007c02 */ /* 0x010fce0008000f00 */
.L_x_111:
[----:B-1----:R1:W2:Y:S02]  /*6980*/  SYNCS.PHASECHK.TRANS64.TRYWAIT P0, [R0+URZ], R3 ;  /* 0x00000003000075a7 */ /* 0x0022a400080011ff */
[----:B--2---:R-:W-:Y:S05]  /*6990*/  @!P0 NANOSLEEP.SYNCS 0x989680 ;  /* 0x009896800000895d */ /* 0x004fea0003900000 */
[----:B------:R-:W2:Y:S02]  /*69a0*/  @!P0 SYNCS.PHASECHK.TRANS64 P0, [R0+URZ], R3 ;  /* 0x00000003000085a7 */ /* 0x000ea400080010ff */
[----:B--2---:R-:W-:Y:S05]  /*69b0*/  @!P0 BRA `(.L_x_111) ;  /* 0xfffffffc00f08947 */ /* 0x004fea000383ffff */
[----:B------:R-:W-:Y:S05]  /*69c0*/  BRA `(.L_x_112) ;  /* 0xffffffb800b07947 */ /* 0x000fea000383ffff */
.L_x_39:
[----:B----4-:R-:W-:-:S07]  /*69d0*/  MOV R0, UR5 ;  /* 0x0000000500007c02 */ /* 0x010fce0008000f00 */
.L_x_113:
[----:B-1----:R1:W2:Y:S02]  /*69e0*/  SYNCS.PHASECHK.TRANS64.TRYWAIT P0, [R0+URZ], R3 ;  /* 0x00000003000075a7 */ /* 0x0022a400080011ff */
[----:B--2---:R-:W-:Y:S05]  /*69f0*/  @!P0 NANOSLEEP.SYNCS 0x989680 ;  /* 0x009896800000895d */ /* 0x004fea0003900000 */
[----:B------:R-:W2:Y:S02]  /*6a00*/  @!P0 SYNCS.PHASECHK.TRANS64 P0, [R0+URZ], R3 ;  /* 0x00000003000085a7 */ /* 0x000ea400080010ff */
[----:B--2---:R-:W-:Y:S05]  /*6a10*/  @!P0 BRA `(.L_x_113) ;  /* 0xfffffffc00f08947 */ /* 0x004fea000383ffff */
[----:B------:R-:W-:Y:S05]  /*6a20*/  BRA `(.L_x_114) ;  /* 0xffffffb800bc7947 */ /* 0x000fea000383ffff */
.L_x_40:
[----:B----4-:R-:W-:-:S07]  /*6a30*/  MOV R0, UR5 ;  /* 0x0000000500007c02 */ /* 0x010fce0008000f00 */
.L_x_115:
[----:B-1----:R1:W2:Y:S02]  /*6a40*/  SYNCS.PHASECHK.TRANS64.TRYWAIT P0, [R0+URZ], R3 ;  /* 0x00000003000075a7 */ /* 0x0022a400080011ff */
[----:B--2---:R-:W-:Y:S05]  /*6a50*/  @!P0 NANOSLEEP.SYNCS 0x989680 ;  /* 0x009896800000895d */ /* 0x004fea0003900000 */
[----:B------:R-:W2:Y:S02]  /*6a60*/  @!P0 SYNCS.PHASECHK.TRANS64 P0, [R0+URZ], R3 ;  /* 0x00000003000085a7 */ /* 0x000ea400080010ff */
[----:B--2---:R-:W-:Y:S05]  /*6a70*/  @!P0 BRA `(.L_x_115) ;  /* 0xfffffffc00f08947 */ /* 0x004fea000383ffff */
[----:B------:R-:W-:Y:S05]  /*6a80*/  BRA `(.L_x_116) ;  /* 0xffffffb800c87947 */ /* 0x000fea000383ffff */
.L_x_41:
[----:B----4-:R-:W-:-:S07]  /*6a90*/  MOV R0, UR5 ;  /* 0x0000000500007c02 */ /* 0x010fce0008000f00 */
.L_x_117:
[----:B-1----:R1:W2:Y:S02]  /*6aa0*/  SYNCS.PHASECHK.TRANS64.TRYWAIT P0, [R0+URZ], R3 ;  /* 0x00000003000075a7 */ /* 0x0022a400080011ff */
[----:B--2---:R-:W-:Y:S05]  /*6ab0*/  @!P0 NANOSLEEP.SYNCS 0x989680 ;  /* 0x009896800000895d */ /* 0x004fea0003900000 */
[----:B------:R-:W2:Y:S02]  /*6ac0*/  @!P0 SYNCS.PHASECHK.TRANS64 P0, [R0+URZ], R3 ;  /* 0x00000003000085a7 */ /* 0x000ea400080010ff */
[----:B--2---:R-:W-:Y:S05]  /*6ad0*/  @!P0 BRA `(.L_x_117) ;  /* 0xfffffffc00f08947 */ /* 0x004fea000383ffff */
[----:B------:R-:W-:Y:S05]  /*6ae0*/  BRA `(.L_x_118) ;  /* 0xffffffb800d47947 */ /* 0x000fea000383ffff */
.L_x_42:
[----:B----4-:R-:W-:-:S07]  /*6af0*/  MOV R0, UR5 ;  /* 0x0000000500007c02 */ /* 0x010fce0008000f00 */
.L_x_119:
[----:B-1----:R1:W2:Y:S02]  /*6b00*/  SYNCS.PHASECHK.TRANS64.TRYWAIT P0, [R0+URZ], R3 ;  /* 0x00000003000075a7 */ /* 0x0022a400080011ff */
[----:B--2---:R-:W-:Y:S05]  /*6b10*/  @!P0 NANOSLEEP.SYNCS 0x989680 ;  /* 0x009896800000895d */ /* 0x004fea0003900000 */
[----:B------:R-:W2:Y:S02]  /*6b20*/  @!P0 SYNCS.PHASECHK.TRANS64 P0, [R0+URZ], R3 ;  /* 0x00000003000085a7 */ /* 0x000ea400080010ff */
[----:B--2---:R-:W-:Y:S05]  /*6b30*/  @!P0 BRA `(.L_x_119) ;  /* 0xfffffffc00f08947 */ /* 0x004fea000383ffff */
[----:B------:R-:W-:Y:S05]  /*6b40*/  BRA `(.L_x_120) ;  /* 0xffffffb800e07947 */ /* 0x000fea000383ffff */
.L_x_43:
[----:B----4-:R-:W-:-:S07]  /*6b50*/  MOV R0, UR5 ;  /* 0x0000000500007c02 */ /* 0x010fce0008000f00 */
.L_x_121:
[----:B-1----:R1:W2:Y:S02]  /*6b60*/  SYNCS.PHASECHK.TRANS64.TRYWAIT P0, [R0+URZ], R3 ;  /* 0x00000003000075a7 */ /* 0x0022a400080011ff */
[----:B--2---:R-:W-:Y:S05]  /*6b70*/  @!P0 NANOSLEEP.SYNCS 0x989680 ;  /* 0x009896800000895d */ /* 0x004fea0003900000 */
[----:B------:R-:W2:Y:S02]  /*6b80*/  @!P0 SYNCS.PHASECHK.TRANS64 P0, [R0+URZ], R3 ;  /* 0x00000003000085a7 */ /* 0x000ea400080010ff */
[----:B--2---:R-:W-:Y:S05]  /*6b90*/  @!P0 BRA `(.L_x_121) ;  /* 0xfffffffc00f08947 */ /* 0x004fea000383ffff */
[----:B------:R-:W-:Y:S05]  /*6ba0*/  BRA `(.L_x_122) ;  /* 0xffffffb800ec7947 */ /* 0x000fea000383ffff */
.L_x_44:
[----:B----4-:R-:W-:-:S07]  /*6bb0*/  MOV R0, UR5 ;  /* 0x0000000500007c02 */ /* 0x010fce0008000f00 */
.L_x_123:
[----:B-1----:R1:W2:Y:S02]  /*6bc0*/  SYNCS.PHASECHK.TRANS64.TRYWAIT P0, [R0+URZ], R3 ;  /* 0x00000003000075a7 */ /* 0x0022a400080011ff */
[----:B--2---:R-:W-:Y:S05]  /*6bd0*/  @!P0 NANOSLEEP.SYNCS 0x989680 ;  /* 0x009896800000895d */ /* 0x004fea0003900000 */
[----:B------:R-:W2:Y:S02]  /*6be0*/  @!P0 SYNCS.PHASECHK.TRANS64 P0, [R0+URZ], R3 ;  /* 0x00000003000085a7 */ /* 0x000ea400080010ff */
[----:B--2---:R-:W-:Y:S05]  /*6bf0*/  @!P0 BRA `(.L_x_123) ;  /* 0xfffffffc00f08947 */ /* 0x004fea000383ffff */
[----:B------:R-:W-:Y:S05]  /*6c00*/  BRA `(.L_x_124) ;  /* 0xffffffb800f87947 */ /* 0x000fea000383ffff */
.L_x_45:
[----:B----4-:R-:W-:-:S07]  /*6c10*/  MOV R0, UR5 ;  /* 0x0000000500007c02 */ /* 0x010fce0008000f00 */
.L_x_125:
[----:B-1----:R1:W2:Y:S02]  /*6c20*/  SYNCS.PHASECHK.TRANS64.TRYWAIT P0, [R0+URZ], R3 ;  /* 0x00000003000075a7 */ /* 0x0022a400080011ff */
[----:B--2---:R-:W-:Y:S05]  /*6c30*/  @!P0 NANOSLEEP.SYNCS 0x989680 ;  /* 0x009896800000895d */ /* 0x004fea0003900000 */
[----:B------:R-:W2:Y:S02]  /*6c40*/  @!P0 SYNCS.PHASECHK.TRANS64 P0, [R0+URZ], R3 ;  /* 0x00000003000085a7 */ /* 0x000ea400080010ff */
[----:B--2---:R-:W-:Y:S05]  /*6c50*/  @!P0 BRA `(.L_x_125) ;  /* 0xfffffffc00f08947 */ /* 0x004fea000383ffff */
[----:B------:R-:W-:Y:S05]  /*6c60*/  BRA `(.L_x_126) ;  /* 0xffffffbc00047947 */ /* 0x000fea000383ffff */
.L_x_46:
[----:B----4-:R-:W-:-:S07]  /*6c70*/  MOV R0, UR5 ;  /* 0x0000000500007c02 */ /* 0x010fce0008000f00 */
.L_x_127:
[----:B-1----:R1:W2:Y:S02]  /*6c80*/  SYNCS.PHASECHK.TRANS64.TRYWAIT P0, [R0+URZ], R3 ;  /* 0x00000003000075a7 */ /* 0x0022a400080011ff */
[----:B--2---:R-:W-:Y:S05]  /*6c90*/  @!P0 NANOSLEEP.SYNCS 0x989680 ;  /* 0x009896800000895d */ /* 0x004fea0003900000 */
[----:B------:R-:W2:Y:S02]  /*6ca0*/  @!P0 SYNCS.PHASECHK.TRANS64 P0, [R0+URZ], R3 ;  /* 0x00000003000085a7 */ /* 0x000ea400080010ff */
[----:B--2---:R-:W-:Y:S05]  /*6cb0*/  @!P0 BRA `(.L_x_127) ;  /* 0xfffffffc00f08947 */ /* 0x004fea000383ffff */
[----:B------:R-:W-:Y:S05]  /*6cc0*/  BRA `(.L_x_128) ;  /* 0xffffffbc00107947 */ /* 0x000fea000383ffff */
.L_x_47:
[----:B----4-:R-:W-:-:S07]  /*6cd0*/  MOV R0, UR5 ;  /* 0x0000000500007c02 */ /* 0x010fce0008000f00 */
.L_x_129:
[----:B-1----:R1:W2:Y:S02]  /*6ce0*/  SYNCS.PHASECHK.TRANS64.TRYWAIT P0, [R0+URZ], R3 ;  /* 0x00000003000075a7 */ /* 0x0022a400080011ff */
[----:B--2---:R-:W-:Y:S05]  /*6cf0*/  @!P0 NANOSLEEP.SYNCS 0x989680 ;  /* 0x009896800000895d */ /* 0x004fea0003900000 */
[----:B------:R-:W2:Y:S02]  /*6d00*/  @!P0 SYNCS.PHASECHK.TRANS64 P0, [R0+URZ], R3 ;  /* 0x00000003000085a7 */ /* 0x000ea400080010ff */
[----:B--2---:R-:W-:Y:S05]  /*6d10*/  @!P0 BRA `(.L_x_129) ;  /* 0xfffffffc00f08947 */ /* 0x004fea000383ffff */
[----:B------:R-:W-:Y:S05]  /*6d20*/  BRA `(.L_x_130) ;  /* 0xffffffbc001c7947 */ /* 0x000fea000383ffff */
.L_x_48:
[----:B----4-:R-:W-:-:S07]  /*6d30*/  MOV R0, UR5 ;  /* 0x0000000500007c02 */ /* 0x010fce0008000f00 */
.L_x_131:
[----:B-1----:R1:W2:Y:S02]  /*6d40*/  SYNCS.PHASECHK.TRANS64.TRYWAIT P0, [R0+URZ], R3 ;  /* 0x00000003000075a7 */ /* 0x0022a400080011ff */
[----:B--2---:R-:W-:Y:S05]  /*6d50*/  @!P0 NANOSLEEP.SYNCS 0x989680 ;  /* 0x009896800000895d */ /* 0x004fea0003900000 */
[----:B------:R-:W2:Y:S02]  /*6d60*/  @!P0 SYNCS.PHASECHK.TRANS64 P0, [R0+URZ], R3 ;  /* 0x00000003000085a7 */ /* 0x000ea400080010ff */
[----:B--2---:R-:W-:Y:S05]  /*6d70*/  @!P0 BRA `(.L_x_131) ;  /* 0xfffffffc00f08947 */ /* 0x004fea000383ffff */
[----:B------:R-:W-:Y:S05]  /*6d80*/  BRA `(.L_x_132) ;  /* 0xffffffbc00287947 */ /* 0x000fea000383ffff */
.L_x_51:
[----:B-1----:R1:W2:Y:S02]  /*6d90*/  SYNCS.PHASECHK.TRANS64.TRYWAIT P0, [R0+URZ+0x150], R5 ;  /* 0x00015005000075a7 */ /* 0x0022a400080011ff */
[----:B--2---:R-:W-:Y:S05]  /*6da0*/  @!P0 NANOSLEEP.SYNCS 0x989680 ;  /* 0x009896800000895d */ /* 0x004fea0003900000 */
[----:B------:R-:W2:Y:S02]  /*6db0*/  @!P0 SYNCS.PHASECHK.TRANS64 P0, [R0+URZ+0x150], R5 ;  /* 0x00015005000085a7 */ /* 0x000ea400080010ff */
[----:B--2---:R-:W-:Y:S05]  /*6dc0*/  @!P0 BRA `(.L_x_51) ;  /* 0xfffffffc00f08947 */ /* 0x004fea000383ffff */
[----:B------:R-:W-:Y:S05]  /*6dd0*/  BRA `(.L_x_133) ;  /* 0xffffffbc00847947 */ /* 0x000fea000383ffff */
.L_x_52:
[----:B------:R-:W-:-:S07]  /*6de0*/  MOV R0, UR5 ;  /* 0x0000000500007c02 */ /* 0x000fce0008000f00 */
.L_x_134:
[----:B-1----:R1:W2:Y:S02]  /*6df0*/  SYNCS.PHASECHK.TRANS64.TRYWAIT P0, [R0+URZ+0x100], R5 ;  /* 0x00010005000075a7 */ /* 0x0022a400080011ff */
[----:B--2---:R-:W-:Y:S05]  /*6e00*/  @!P0 NANOSLEEP.SYNCS 0x989680 ;  /* 0x009896800000895d */ /* 0x004fea0003900000 */
[----:B------:R-:W2:Y:S02]  /*6e10*/  @!P0 SYNCS.PHASECHK.TRANS64 P0, [R0+URZ+0x100], R5 ;  /* 0x00010005000085a7 */ /* 0x000ea400080010ff */
[----:B--2---:R-:W-:Y:S05]  /*6e20*/  @!P0 BRA `(.L_x_134) ;  /* 0xfffffffc00f08947 */ /* 0x004fea000383ffff */
[----:B------:R-:W-:Y:S05]  /*6e30*/  BRA `(.L_x_135) ;  /* 0xffffffbc00947947 */ /* 0x000fea000383ffff */
.L_x_53:
[----:B-1----:R1:W2:Y:S02]  /*6e40*/  SYNCS.PHASECHK.TRANS64.TRYWAIT P1, [R0+URZ+0xf0], R5 ;  /* 0x0000f005000075a7 */ /* 0x0022a400080211ff */
[----:B--2---:R-:W-:Y:S05]  /*6e50*/  @!P1 NANOSLEEP.SYNCS 0x989680 ;  /* 0x009896800000995d */ /* 0x004fea0003900000 */
[----:B------:R-:W2:Y:S02]  /*6e60*/  @!P1 SYNCS.PHASECHK.TRANS64 P1, [R0+URZ+0xf0], R5 ;  /* 0x0000f005000095a7 */ /* 0x000ea400080210ff */
[----:B--2---:R-:W-:Y:S05]  /*6e70*/  @!P1 BRA `(.L_x_53) ;  /* 0xfffffffc00f09947 */ /* 0x004fea000383ffff */
[----:B------:R-:W-:Y:S05]  /*6e80*/  BRA `(.L_x_136) ;  /* 0xffffffbc00c47947 */ /* 0x000fea000383ffff */
.L_x_56:
[----:B------:R-:W-:-:S07]  /*6e90*/  MOV R0, UR5 ;  /* 0x0000000500007c02 */ /* 0x000fce0008000f00 */
.L_x_137:
[----:B-1----:R1:W2:Y:S02]  /*6ea0*/  SYNCS.PHASECHK.TRANS64.TRYWAIT P0, [R0+URZ+0x100], R3 ;  /* 0x00010003000075a7 */ /* 0x0022a400080011ff */
[----:B--2---:R-:W-:Y:S05]  /*6eb0*/  @!P0 NANOSLEEP.SYNCS 0x989680 ;  /* 0x009896800000895d */ /* 0x004fea0003900000 */
[----:B------:R-:W2:Y:S02]  /*6ec0*/  @!P0 SYNCS.PHASECHK.TRANS64 P0, [R0+URZ+0x100], R3 ;  /* 0x00010003000085a7 */ /* 0x000ea400080010ff */
[----:B--2---:R-:W-:Y:S05]  /*6ed0*/  @!P0 BRA `(.L_x_137) ;  /* 0xfffffffc00f08947 */ /* 0x004fea000383ffff */
[----:B------:R-:W-:Y:S05]  /*6ee0*/  BRA `(.L_x_55) ;  /* 0xffffffc000187947 */ /* 0x000fea000383ffff */
.L_x_63:
[----:B-1----:R1:W2:Y:S02]  /*6ef0*/  SYNCS.PHASECHK.TRANS64.TRYWAIT P1, [R0+URZ+0xf0], R5 ;  /* 0x0000f005000075a7 */ /* 0x0022a400080211ff */
[----:B--2---:R-:W-:Y:S05]  /*6f00*/  @!P1 NANOSLEEP.SYNCS 0x989680 ;  /* 0x009896800000995d */ /* 0x004fea0003900000 */
[----:B------:R-:W2:Y:S02]  /*6f10*/  @!P1 SYNCS.PHASECHK.TRANS64 P1, [R0+URZ+0xf0], R5 ;  /* 0x0000f005000095a7 */ /* 0x000ea400080210ff */
[----:B--2---:R-:W-:Y:S05]  /*6f20*/  @!P1 BRA `(.L_x_63) ;  /* 0xfffffffc00f09947 */ /* 0x004fea000383ffff */
[----:B------:R-:W-:Y:S05]  /*6f30*/  BRA `(.L_x_138) ;  /* 0xffffffc400847947 */ /* 0x000fea000383ffff */
.L_x_64:
[----:B------:R-:W-:-:S07]  /*6f40*/  MOV R3, UR7 ;  /* 0x0000000700037c02 */ /* 0x000fce0008000f00 */
.L_x_139:
[----:B-1----:R1:W2:Y:S02]  /*6f50*/  SYNCS.PHASECHK.TRANS64.TRYWAIT P0, [R3+URZ+0x130], R0 ;  /* 0x00013000030075a7 */ /* 0x0022a400080011ff */
[----:B--2---:R-:W-:Y:S05]  /*6f60*/  @!P0 NANOSLEEP.SYNCS 0x989680 ;  /* 0x009896800000895d */ /* 0x004fea0003900000 */
[----:B------:R-:W2:Y:S02]  /*6f70*/  @!P0 SYNCS.PHASECHK.TRANS64 P0, [R3+URZ+0x130], R0 ;  /* 0x00013000030085a7 */ /* 0x000ea400080010ff */
[----:B--2---:R-:W-:Y:S05]  /*6f80*/  @!P0 BRA `(.L_x_139) ;  /* 0xfffffffc00f08947 */ /* 0x004fea000383ffff */
[----:B------:R-:W-:Y:S05]  /*6f90*/  BRA `(.L_x_140) ;  /* 0xffffffc400d47947 */ /* 0x000fea000383ffff */
.L_x_67:
[----:B------:R-:W-:Y:S07]  /*6fa0*/  MOV R0, UR6 ;  /* 0x0000000600007c02 */ /* 0x000fee0008000f00 */
.L_x_141:
[----:B-1----:R1:W2:Y:S02]  /*6fb0*/  SYNCS.PHASECHK.TRANS64.TRYWAIT P0, [R0+URZ], R3 ;  /* 0x00000003000075a7 */ /* 0x0022a400080011ff */
[----:B--2---:R-:W-:Y:S05]  /*6fc0*/  @!P0 NANOSLEEP.SYNCS 0x989680 ;  /* 0x009896800000895d */ /* 0x004fea0003900000 */
[----:B------:R-:W2:Y:S02]  /*6fd0*/  @!P0 SYNCS.PHASECHK.TRANS64 P0, [R0+URZ], R3 ;  /* 0x00000003000085a7 */ /* 0x000ea400080010ff */
[----:B--2---:R-:W-:Y:S05]  /*6fe0*/  @!P0 BRA `(.L_x_141) ;  /* 0xfffffffc00f08947 */ /* 0x004fea000383ffff */
[----:B------:R-:W-:Y:S05]  /*6ff0*/  BRA `(.L_x_66) ;  /* 0xffffffc400f07947 */ /* 0x000fea000383ffff */
.L_x_70:
[----:B------:R-:W-:-:S07]  /*7000*/  MOV R0, UR6 ;  /* 0x0000000600007c02 */ /* 0x000fce0008000f00 */
.L_x_142:
[----:B--2---:R2:W4:Y:S02]  /*7010*/  SYNCS.PHASECHK.TRANS64.TRYWAIT P0, [R0+URZ], R3 ;  /* 0x00000003000075a7 */ /* 0x00452400080011ff */
[----:B----4-:R-:W-:Y:S05]  /*7020*/  @!P0 NANOSLEEP.SYNCS 0x989680 ;  /* 0x009896800000895d */ /* 0x010fea0003900000 */
[----:B------:R-:W4:Y:S02]  /*7030*/  @!P0 SYNCS.PHASECHK.TRANS64 P0, [R0+URZ], R3 ;  /* 0x00000003000085a7 */ /* 0x000f2400080010ff */
[----:B----4-:R-:W-:Y:S05]  /*7040*/  @!P0 BRA `(.L_x_142) ;  /* 0xfffffffc00f08947 */ /* 0x010fea000383ffff */
[----:B------:R-:W-:Y:S05]  /*7050*/  BRA `(.L_x_143) ;  /* 0xffffffc800cc7947 */ /* 0x000fea000383ffff */
.L_x_71:
[----:B------:R-:W-:-:S07]  /*7060*/  MOV R0, UR6 ;  /* 0x0000000600007c02 */ /* 0x000fce0008000f00 */
.L_x_144:
[----:B-1----:R1:W2:Y:S02]  /*7070*/  SYNCS.PHASECHK.TRANS64.TRYWAIT P0, [R0+URZ], R3 ;  /* 0x00000003000075a7 */ /* 0x0022a400080011ff */
[----:B--2---:R-:W-:Y:S05]  /*7080*/  @!P0 NANOSLEEP.SYNCS 0x989680 ;  /* 0x009896800000895d */ /* 0x004fea0003900000 */
[----:B------:R-:W2:Y:S02]  /*7090*/  @!P0 SYNCS.PHASECHK.TRANS64 P0, [R0+URZ], R3 ;  /* 0x00000003000085a7 */ /* 0x000ea400080010ff */
[----:B--2---:R-:W-:Y:S05]  /*70a0*/  @!P0 BRA `(.L_x_144) ;  /* 0xfffffffc00f08947 */ /* 0x004fea000383ffff */
[----:B------:R-:W-:Y:S05]  /*70b0*/  BRA `(.L_x_145) ;  /* 0xffffffc800d87947 */ /* 0x000fea000383ffff */
.L_x_72:
[----:B------:R-:W-:-:S07]  /*70c0*/  MOV R0, UR6 ;  /* 0x0000000600007c02 */ /* 0x000fce0008000f00 */
.L_x_146:
[----:B-1----:R1:W2:Y:S02]  /*70d0*/  SYNCS.PHASECHK.TRANS64.TRYWAIT P0, [R0+URZ], R3 ;  /* 0x00000003000075a7 */ /* 0x0022a400080011ff */
[----:B--2---:R-:W-:Y:S05]  /*70e0*/  @!P0 NANOSLEEP.SYNCS 0x989680 ;  /* 0x009896800000895d */ /* 0x004fea0003900000 */
[----:B------:R-:W2:Y:S02]  /*70f0*/  @!P0 SYNCS.PHASECHK.TRANS64 P0, [R0+URZ], R3 ;  /* 0x00000003000085a7 */ /* 0x000ea400080010ff */
[----:B--2---:R-:W-:Y:S05]  /*7100*/  @!P0 BRA `(.L_x_146) ;  /* 0xfffffffc00f08947 */ /* 0x004fea000383ffff */
[----:B------:R-:W-:Y:S05]  /*7110*/  BRA `(.L_x_147) ;  /* 0xffffffc800e47947 */ /* 0x000fea000383ffff */
.L_x_73:
[----:B------:R-:W-:-:S07]  /*7120*/  MOV R0, UR7 ;  /* 0x0000000700007c02 */ /* 0x000fce0008000f00 */
.L_x_148:
[----:B-1----:R1:W2:Y:S02]  /*7130*/  SYNCS.PHASECHK.TRANS64.TRYWAIT P0, [R0+URZ], R3 ;  /* 0x00000003000075a7 */ /* 0x0022a400080011ff */
[----:B--2---:R-:W-:Y:S05]  /*7140*/  @!P0 NANOSLEEP.SYNCS 0x989680 ;  /* 0x009896800000895d */ /* 0x004fea0003900000 */
[----:B------:R-:W2:Y:S02]  /*7150*/  @!P0 SYNCS.PHASECHK.TRANS64 P0, [R0+URZ], R3 ;  /* 0x00000003000085a7 */ /* 0x000ea400080010ff */
[----:B--2---:R-:W-:Y:S05]  /*7160*/  @!P0 BRA `(.L_x_148) ;  /* 0xfffffffc00f08947 */ /* 0x004fea000383ffff */
[----:B------:R-:W-:Y:S05]  /*7170*/  BRA `(.L_x_149) ;  /* 0xffffffc800f07947 */ /* 0x000fea000383ffff */
.L_x_78:
[----:B---3--:R3:W1:Y:S02]  /*7180*/  SYNCS.PHASECHK.TRANS64.TRYWAIT P0, [R0+URZ+0xf0], R3 ;  /* 0x0000f003000075a7 */ /* 0x00866400080011ff */
[----:B-1----:R-:W-:Y:S05]  /*7190*/  @!P0 NANOSLEEP.SYNCS 0x989680 ;  /* 0x009896800000895d */ /* 0x002fea0003900000 */
[----:B------:R-:W1:Y:S02]  /*71a0*/  @!P0 SYNCS.PHASECHK.TRANS64 P0, [R0+URZ+0xf0], R3 ;  /* 0x0000f003000085a7 */ /* 0x000e6400080010ff */
[----:B-1----:R-:W-:Y:S05]  /*71b0*/  @!P0 BRA `(.L_x_78) ;  /* 0xfffffffc00f08947 */ /* 0x002fea000383ffff */
[----:B------:R-:W-:Y:S05]  /*71c0*/  BRA `(.L_x_150) ;  /* 0xffffffcc00ec7947 */ /* 0x000fea000383ffff */
.L_x_81:
[----:B------:R-:W-:Y:S07]  /*71d0*/  MOV R0, UR6 ;  /* 0x0000000600007c02 */ /* 0x000fee0008000f00 */
.L_x_151:
[----:B-1----:R1:W3:Y:S02]  /*71e0*/  SYNCS.PHASECHK.TRANS64.TRYWAIT P0, [R0+URZ+0xe8], R3 ;  /* 0x0000e803000075a7 */ /* 0x0022e400080011ff */
[----:B---3--:R-:W-:Y:S05]  /*71f0*/  @!P0 NANOSLEEP.SYNCS 0x989680 ;  /* 0x009896800000895d */ /* 0x008fea0003900000 */
[----:B------:R-:W3:Y:S02]  /*7200*/  @!P0 SYNCS.PHASECHK.TRANS64 P0, [R0+URZ+0xe8], R3 ;  /* 0x0000e803000085a7 */ /* 0x000ee400080010ff */
[----:B---3--:R-:W-:Y:S05]  /*7210*/  @!P0 BRA `(.L_x_151) ;  /* 0xfffffffc00f08947 */ /* 0x008fea000383ffff */
[----:B------:R-:W-:Y:S05]  /*7220*/  BRA `(.L_x_80) ;  /* 0xffffffd000d87947 */ /* 0x000fea000383ffff */
.L_x_84:
[----:B------:R-:W-:Y:S07]  /*7230*/  MOV R3, UR6 ;  /* 0x0000000600037c02 */ /* 0x000fee0008000f00 */
.L_x_152:
[----:B-1----:R1:W2:Y:S02]  /*7240*/  SYNCS.PHASECHK.TRANS64.TRYWAIT P2, [R3+URZ+0xd8], R26 ;  /* 0x0000d81a030075a7 */ /* 0x0022a400080411ff */
[----:B--2---:R-:W-:Y:S05]  /*7250*/  @!P2 NANOSLEEP.SYNCS 0x989680 ;  /* 0x009896800000a95d */ /* 0x004fea0003900000 */
[----:B------:R-:W2:Y:S02]  /*7260*/  @!P2 SYNCS.PHASECHK.TRANS64 P2, [R3+URZ+0xd8], R26 ;  /* 0x0000d81a0300a5a7 */ /* 0x000ea400080410ff */
[----:B--2---:R-:W-:Y:S05]  /*7270*/  @!P2 BRA `(.L_x_152) ;  /* 0xfffffffc00f0a947 */ /* 0x004fea000383ffff */
[----:B------:R-:W-:Y:S05]  /*7280*/  BRA `(.L_x_153) ;  /* 0xffffffd4006c7947 */ /* 0x000fea000383ffff */
.L_x_87:
[----:B--2---:R2:W4:Y:S02]  /*7290*/  SYNCS.PHASECHK.TRANS64.TRYWAIT P0, [R0+URZ+0xf0], R3 ;  /* 0x0000f003000075a7 */ /* 0x00452400080011ff */
[----:B----4-:R-:W-:Y:S05]  /*72a0*/  @!P0 NANOSLEEP.SYNCS 0x989680 ;  /* 0x009896800000895d */ /* 0x010fea0003900000 */
[----:B------:R-:W4:Y:S02]  /*72b0*/  @!P0 SYNCS.PHASECHK.TRANS64 P0, [R0+URZ+0xf0], R3 ;  /* 0x0000f003000085a7 */ /* 0x000f2400080010ff */
[----:B----4-:R-:W-:Y:S05]  /*72c0*/  @!P0 BRA `(.L_x_87) ;  /* 0xfffffffc00f08947 */ /* 0x010fea000383ffff */
[----:B------:R-:W-:Y:S05]  /*72d0*/  BRA `(.L_x_154) ;  /* 0xffffffd800c87947 */ /* 0x000fea000383ffff */
.L_x_98:
[----:B-1----:R-:W-:Y:S04]  /*72e0*/  MOV R0, UR43 ;  /* 0x0000002b00007c02 */ /* 0x002fe80008000f00 */
[----:B------:R1:W2:Y:S03]  /*72f0*/  SYNCS.PHASECHK.TRANS64.TRYWAIT P1, [R0+URZ+0xd0], R3 ;  /* 0x0000d003000075a7 */ /* 0x0002a600080211ff */
[----:B--2---:R-:W-:Y:S05]  /*7300*/  @!P1 NANOSLEEP.SYNCS 0x989680 ;  /* 0x009896800000995d */ /* 0x004fea0003900000 */
[----:B------:R-:W2:Y:S02]  /*7310*/  @!P1 SYNCS.PHASECHK.TRANS64 P1, [R0+URZ+0xd0], R3 ;  /* 0x0000d003000095a7 */ /* 0x000ea400080210ff */
[----:B--2---:R-:W-:Y:S05]  /*7320*/  @!P1 BRA `(.L_x_98) ;  /* 0xfffffffc00ec9947 */ /* 0x004fea000383ffff */
[----:B------:R-:W-:Y:S05]  /*7330*/  BRA `(.L_x_97) ;  /* 0xffffffe400bc7947 */ /* 0x000fea000383ffff */
.L_x_100:
[----:B-1----:R1:W4:Y:S02]  /*7340*/  SYNCS.PHASECHK.TRANS64.TRYWAIT P1, [R92+URZ+0x110], R7 ;  /* 0x000110075c0075a7 */ /* 0x00232400080211ff */
[----:B----4-:R-:W-:Y:S05]  /*7350*/  @!P1 NANOSLEEP.SYNCS 0x989680 ;  /* 0x009896800000995d */ /* 0x010fea0003900000 */
[----:B------:R-:W4:Y:S02]  /*7360*/  @!P1 SYNCS.PHASECHK.TRANS64 P1, [R92+URZ+0x110], R7 ;  /* 0x000110075c0095a7 */ /* 0x000f2400080210ff */
[----:B----4-:R-:W-:Y:S05]  /*7370*/  @!P1 BRA `(.L_x_100) ;  /* 0xfffffffc00f09947 */ /* 0x010fea000383ffff */
[----:B------:R-:W-:Y:S05]  /*7380*/  BRA `(.L_x_99) ;  /* 0xffffffe400f87947 */ /* 0x000fea000383ffff */
        .weak           $__internal_0_$__cuda_sm10x_tcgen05_guardrail_trap_col_being_dealloced_not_returned_by_alloc
        .type           $__internal_0_$__cuda_sm10x_tcgen05_guardrail_trap_col_being_dealloced_not_returned_by_alloc,@function
        .size           $__internal_0_$__cuda_sm10x_tcgen05_guardrail_trap_col_being_dealloced_not_returned_by_alloc,($__internal_1_$__cuda_sm10x_tcgen05_guardrail_trap_phase_invalid_during_alloc - $__internal_0_$__cuda_sm10x_tcgen05_guardrail_trap_col_being_dealloced_not_returned_by_alloc)
$__internal_0_$__cuda_sm10x_tcgen05_guardrail_trap_col_being_dealloced_not_returned_by_alloc:
[----:B------:R-:W-:Y:S05]  /*7390*/  BPT.TRAP 0x1 ;  /* 0x000000040000795c */ /* 0x000fea0000300000 */
[----:B------:R-:W-:-:S04]  /*73a0*/  HFMA2 R3, -RZ, RZ, 0, 0 ;  /* 0x00000000ff037431 */ /* 0x000fc800000001ff */
[----:B------:R-:W-:Y:S05]  /*73b0*/  RET.REL.NODEC R2 `(_ZN7cutlass13device_kernelINS_4gemm6kernel13GemmUniversalIN4cute5tupleIJiiiiEEENS1_10collective13CollectiveMmaINS1_35MainloopSm100TmaUmmaWarpSpecializedILi13ELi2ELi4ENS5_IJNS4_1CILi1EEESB_SB_EEEEENS5_IJNSA_ILi64EEESE_NSA_ILi128EEEEEENS_12float_e5m2_tENS5_IJSB_llEEENS_12float_e4m3_tENS5_IJlSB_lEEENS4_8TiledMMAINS4_8MMA_AtomIJNS4_10MMA_TraitsINS4_19SM100_MMA_F8F6F4_SSEJSH_SJ_fSE_SE_NS4_17integral_constantINS4_4UMMA5MajorELSR_1EEENSP_ISR_LSR_0EEENSP_INSQ_7ScaleInELSU_0EEESV_EEEEEENS4_6LayoutISC_NS5_IJNSA_ILi0EEESZ_SZ_EEEEENS5_IJNS4_10UnderscoreES12_S12_EEEEENS4_13SM90_TMA_LOADENS4_14ComposedLayoutINS4_7SwizzleILi2ELi4ELi3EEENS4_18smem_ptr_flag_bitsILi8EEENSY_INS5_IJSE_NSA_ILi8EEEEEENS5_IJSB_SE_EEEEEEEvNS4_8identityES15_NS16_INS17_ILi3ELi4ELi3EEES1A_NSY_INS5_IJS1B_SF_EEENS5_IJSF_SB_EEEEEEEvS1G_EENS_8epilogue10collective18CollectiveEpilogueINS1N_23Sm100TmaWarpSpecializedILi1ELi1ELi32ELb0ELb0EEEJSG_NS5_IJNSY_ISE_SB_EES1S_EEESH_SK_SH_SK_NS1N_6fusion15FusionCallbacksIS1R_NS1U_17LinearCombinationISH_fSH_fLNS_15FloatRoundStyleE2EEESG_S1T_JEEENS4_5SM1004TMEM4LOAD26SM100_TMEM_LOAD_16dp32b32xES15_NS16_IS18_S1A_NSY_INS5_IJS1B_SE_EEENS5_IJSE_SB_EEEEEEENS4_39AutoVectorizingCopyWithAssumedAlignmentILi128EEENS4_14SM90_TMA_STOREES27_S29_S29_EEEvvEEEEvNT_6ParamsE) ;  /* 0xffffff8c02107950 */ /* 0x000fea0003c3ffff */
        .weak           $__internal_1_$__cuda_sm10x_tcgen05_guardrail_trap_phase_invalid_during_alloc
        .type           $__internal_1_$__cuda_sm10x_tcgen05_guardrail_trap_phase_invalid_during_alloc,@function
        .size           $__internal_1_$__cuda_sm10x_tcgen05_guardrail_trap_phase_invalid_during_alloc,($__internal_2_$__cuda_sm10x_tcgen05_guardrail_trap_unallocated_columns_being_dealloced - $__internal_1_$__cuda_sm10x_tcgen05_guardrail_trap_phase_invalid_during_alloc)
$__internal_1_$__cuda_sm10x_tcgen05_guardrail_trap_phase_invalid_during_alloc:
[----:B------:R-:W-:Y:S05]  /*73c0*/  BPT.TRAP 0x1 ;  /* 0x000000040000795c */ /* 0x000fea0000300000 */
[----:B------:R-:W-:-:S04]  /*73d0*/  MOV R3, 0x0 ;  /* 0x0000000000037802 */ /* 0x000fc80000000f00 */
[----:B------:R-:W-:Y:S05]  /*73e0*/  RET.REL.NODEC R2 `(_ZN7cutlass13device_kernelINS_4gemm6kernel13GemmUniversalIN4cute5tupleIJiiiiEEENS1_10collective13CollectiveMmaINS1_35MainloopSm100TmaUmmaWarpSpecializedILi13ELi2ELi4ENS5_IJNS4_1CILi1EEESB_SB_EEEEENS5_IJNSA_ILi64EEESE_NSA_ILi128EEEEEENS_12float_e5m2_tENS5_IJSB_llEEENS_12float_e4m3_tENS5_IJlSB_lEEENS4_8TiledMMAINS4_8MMA_AtomIJNS4_10MMA_TraitsINS4_19SM100_MMA_F8F6F4_SSEJSH_SJ_fSE_SE_NS4_17integral_constantINS4_4UMMA5MajorELSR_1EEENSP_ISR_LSR_0EEENSP_INSQ_7ScaleInELSU_0EEESV_EEEEEENS4_6LayoutISC_NS5_IJNSA_ILi0EEESZ_SZ_EEEEENS5_IJNS4_10UnderscoreES12_S12_EEEEENS4_13SM90_TMA_LOADENS4_14ComposedLayoutINS4_7SwizzleILi2ELi4ELi3EEENS4_18smem_ptr_flag_bitsILi8EEENSY_INS5_IJSE_NSA_ILi8EEEEEENS5_IJSB_SE_EEEEEEEvNS4_8identityES15_NS16_INS17_ILi3ELi4ELi3EEES1A_NSY_INS5_IJS1B_SF_EEENS5_IJSF_SB_EEEEEEEvS1G_EENS_8epilogue10collective18CollectiveEpilogueINS1N_23Sm100TmaWarpSpecializedILi1ELi1ELi32ELb0ELb0EEEJSG_NS5_IJNSY_ISE_SB_EES1S_EEESH_SK_SH_SK_NS1N_6fusion15FusionCallbacksIS1R_NS1U_17LinearCombinationISH_fSH_fLNS_15FloatRoundStyleE2EEESG_S1T_JEEENS4_5SM1004TMEM4LOAD26SM100_TMEM_LOAD_16dp32b32xES15_NS16_IS18_S1A_NSY_INS5_IJS1B_SE_EEENS5_IJSE_SB_EEEEEEENS4_39AutoVectorizingCopyWithAssumedAlignmentILi128EEENS4_14SM90_TMA_STOREES27_S29_S29_EEEvvEEEEvNT_6ParamsE) ;  /* 0xffffff8c02047950 */ /* 0x000fea0003c3ffff */
        .weak           $__internal_2_$__cuda_sm10x_tcgen05_guardrail_trap_unallocated_columns_being_dealloced
        .type           $__internal_2_$__cuda_sm10x_tcgen05_guardrail_trap_unallocated_columns_being_dealloced,@function
        .size           $__internal_2_$__cuda_sm10x_tcgen05_guardrail_trap_unallocated_columns_being_dealloced,(.L_x_156 - $__internal_2_$__cuda_sm10x_tcgen05_guardrail_trap_unallocated_columns_being_dealloced)
$__internal_2_$__cuda_sm10x_tcgen05_guardrail_trap_unallocated_columns_being_dealloced:
[----:B------:R-:W-:Y:S05]  /*73f0*/  BPT.TRAP 0x1 ;  /* 0x000000040000795c */ /* 0x000fea0000300000 */
[----:B------:R-:W-:-:S04]  /*7400*/  HFMA2 R3, -RZ, RZ, 0, 0 ;  /* 0x00000000ff037431 */ /* 0x000fc800000001ff */
[----:B------:R-:W-:Y:S05]  /*7410*/  RET.REL.NODEC R2 `(_ZN7cutlass13device_kernelINS_4gemm6kernel13GemmUniversalIN4cute5tupleIJiiiiEEENS1_10collective13CollectiveMmaINS1_35MainloopSm100TmaUmmaWarpSpecializedILi13ELi2ELi4ENS5_IJNS4_1CILi1EEESB_SB_EEEEENS5_IJNSA_ILi64EEESE_NSA_ILi128EEEEEENS_12float_e5m2_tENS5_IJSB_llEEENS_12float_e4m3_tENS5_IJlSB_lEEENS4_8TiledMMAINS4_8MMA_AtomIJNS4_10MMA_TraitsINS4_19SM100_MMA_F8F6F4_SSEJSH_SJ_fSE_SE_NS4_17integral_constantINS4_4UMMA5MajorELSR_1EEENSP_ISR_LSR_0EEENSP_INSQ_7ScaleInELSU_0EEESV_EEEEEENS4_6LayoutISC_NS5_IJNSA_ILi0EEESZ_SZ_EEEEENS5_IJNS4_10UnderscoreES12_S12_EEEEENS4_13SM90_TMA_LOADENS4_14ComposedLayoutINS4_7SwizzleILi2ELi4ELi3EEENS4_18smem_ptr_flag_bitsILi8EEENSY_INS5_IJSE_NSA_ILi8EEEEEENS5_IJSB_SE_EEEEEEEvNS4_8identityES15_NS16_INS17_ILi3ELi4ELi3EEES1A_NSY_INS5_IJS1B_SF_EEENS5_IJSF_SB_EEEEEEEvS1G_EENS_8epilogue10collective18CollectiveEpilogueINS1N_23Sm100TmaWarpSpecializedILi1ELi1ELi32ELb0ELb0EEEJSG_NS5_IJNSY_ISE_SB_EES1S_EEESH_SK_SH_SK_NS1N_6fusion15FusionCallbacksIS1R_NS1U_17LinearCombinationISH_fSH_fLNS_15FloatRoundStyleE2EEESG_S1T_JEEENS4_5SM1004TMEM4LOAD26SM100_TMEM_LOAD_16dp32b32xES15_NS16_IS18_S1A_NSY_INS5_IJS1B_SE_EEENS5_IJSE_SB_EEEEEEENS4_39AutoVectorizingCopyWithAssumedAlignmentILi128EEENS4_14SM90_TMA_STOREES27_S29_S29_EEEvvEEEEvNT_6ParamsE) ;  /* 0xffffff8802f87950 */ /* 0x000fea0003c3ffff */
.L_x_155:
[----:B------:R-:W-:-:S00]  /*7420*/  BRA `(.L_x_155) ;  /* 0xfffffffc00fc7947 */ /* 0x000fc0000383ffff */
[----:B------:R-:W-:-:S00]  /*7430*/  NOP ;  /* 0x0000000000007918 */ /* 0x000fc00000000000 */
        /* <DEDUP_REMOVED lines=12> */
.L_x_156:


//--------------------- .nv.global.init           --------------------------
	.section	.nv.global.init,"aw",@progbits
.nv.global.init:
	.type		$str$27,@object
	.size		$str$27,($str$28 - $str$27)
$str$27:
        /*0000*/ 	.byte	0x28, 0x61, 0x64, 0x64, 0x72, 0x65, 0x73, 0x73, 0x20, 0x26, 0x20, 0x6d, 0x61, 0x73, 0x6b, 0x29
        /*0010*/ 	.byte	0x20, 0x3d, 0x3d, 0x20, 0x30, 0x00
	.type		$str$28,@object
	.size		$str$28,($str$26 - $str$28)
$str$28:
        /*0016*/ 	.byte	0x2f, 0x74, 0x6d, 0x70, 0x2f, 0x63, 0x75, 0x74, 0x6c, 0x61, 0x73, 0x73, 0x5f, 0x73, 0x77, 0x65
        /*0026*/ 	.byte	0x65, 0x70, 0x5f, 0x73, 0x72, 0x63, 0x2f, 0x69, 0x6e, 0x63, 0x6c, 0x75, 0x64, 0x65, 0x2f, 0x63
        /*0036*/ 	.byte	0x75, 0x74, 0x65, 0x2f, 0x70, 0x6f, 0x69, 0x6e, 0x74, 0x65, 0x72, 0x5f, 0x66, 0x6c, 0x61, 0x67
        /*0046*/ 	.byte	0x67, 0x65, 0x64, 0x2e, 0x68, 0x70, 0x70, 0x00
	.type		$str$26,@object
	.size		$str$26,($str$25 - $str$26)
$str$26:
        /*004e*/ 	.byte	0x2f, 0x74, 0x6d, 0x70, 0x2f, 0x63, 0x75, 0x74, 0x6c, 0x61, 0x73, 0x73, 0x5f, 0x73, 0x77, 0x65
        /*005e*/ 	.byte	0x65, 0x70, 0x5f, 0x73, 0x72, 0x63, 0x2f, 0x69, 0x6e, 0x63, 0x6c, 0x75, 0x64, 0x65, 0x2f, 0x63
        /*006e*/ 	.byte	0x75, 0x74, 0x65, 0x2f, 0x61, 0x74, 0x6f, 0x6d, 0x2f, 0x63, 0x6f, 0x70, 0x79, 0x5f, 0x74, 0x72
        /*007e*/ 	.byte	0x61, 0x69, 0x74, 0x73, 0x5f, 0x73, 0x6d, 0x31, 0x30, 0x30, 0x2e, 0x68, 0x70, 0x70, 0x00
	.type		$str$25,@object
	.size		$str$25,(__unnamed_1 - $str$25)
$str$25:
        /*008d*/ 	.byte	0x28, 0x28, 0x75, 0x69, 0x6e, 0x74, 0x33, 0x32, 0x5f, 0x74, 0x28, 0x74, 0x68, 0x72, 0x65, 0x61
        /*009d*/ 	.byte	0x64, 0x49, 0x64, 0x78, 0x2e, 0x78, 0x29, 0x20, 0x2f, 0x20, 0x33, 0x32, 0x29, 0x20, 0x25, 0x20
        /*00ad*/ 	.byte	0x34, 0x29, 0x20, 0x3d, 0x3d, 0x20, 0x28, 0x28, 0x28, 0x74, 0x6d, 0x65, 0x6d, 0x5f, 0x61, 0x64
        /*00bd*/ 	.byte	0x64, 0x72, 0x20, 0x3e, 0x3e, 0x20, 0x31, 0x36, 0x29, 0x20, 0x2f, 0x20, 0x33, 0x32, 0x29, 0x20
        /*00cd*/ 	.byte	0x25, 0x20, 0x34, 0x29, 0x00
	.type		__unnamed_1,@object
	.size		__unnamed_1,(__unnamed_2 - __unnamed_1)
__unnamed_1:
        /*00d2*/ 	.byte	0x61, 0x75, 0x74, 0x6f, 0x20, 0x63, 0x75, 0x74, 0x65, 0x3a, 0x3a, 0x61, 0x73, 0x5f, 0x70, 0x6f
        /* <DEDUP_REMOVED lines=24> */
        /*0262*/ 	.byte	0x3c, 0x34, 0x30, 0x39, 0x36, 0x3e, 0x3e, 0x3e, 0x3e, 0x5d, 0x00
	.type		__unnamed_2,@object
	.size		__unnamed_2,(.L_2 - __unnamed_2)
__unnamed_2:
        /* <DEDUP_REMOVED lines=40> */
        /*04ed*/ 	.byte	0x74, 0x65, 0x3a, 0x3a, 0x43, 0x3c, 0x30, 0x3e, 0x3e, 0x3e, 0x3e, 0x5d, 0x00
.L_2:


//--------------------- .nv.shared._ZN7cutlass13device_kernelINS_4gemm6kernel13GemmUniversalIN4cute5tupleIJiiiiEEENS1_10collective13CollectiveMmaINS1_35MainloopSm100TmaUmmaWarpSpecializedILi13ELi2ELi4ENS5_IJNS4_1CILi1EEESB_SB_EEEEENS5_IJNSA_ILi64EEESE_NSA_ILi128EEEEEENS_12float_e5m2_tENS5_IJSB_llEEENS_12float_e4m3_tENS5_IJlSB_lEEENS4_8TiledMMAINS4_8MMA_AtomIJNS4_10MMA_TraitsINS4_19SM100_MMA_F8F6F4_SSEJSH_SJ_fSE_SE_NS4_17integral_constantINS4_4UMMA5MajorELSR_1EEENSP_ISR_LSR_0EEENSP_INSQ_7ScaleInELSU_0EEESV_EEEEEENS4_6LayoutISC_NS5_IJNSA_ILi0EEESZ_SZ_EEEEENS5_IJNS4_10UnderscoreES12_S12_EEEEENS4_13SM90_TMA_LOADENS4_14ComposedLayoutINS4_7SwizzleILi2ELi4ELi3EEENS4_18smem_ptr_flag_bitsILi8EEENSY_INS5_IJSE_NSA_ILi8EEEEEENS5_IJSB_SE_EEEEEEEvNS4_8identityES15_NS16_INS17_ILi3ELi4ELi3EEES1A_NSY_INS5_IJS1B_SF_EEENS5_IJSF_SB_EEEEEEEvS1G_EENS_8epilogue10collective18CollectiveEpilogueINS1N_23Sm100TmaWarpSpecializedILi1ELi1ELi32ELb0ELb0EEEJSG_NS5_IJNSY_ISE_SB_EES1S_EEESH_SK_SH_SK_NS1N_6fusion15FusionCallbacksIS1R_NS1U_17LinearCombinationISH_fSH_fLNS_15FloatRoundStyleE2EEESG_S1T_JEEENS4_5SM1004TMEM4LOAD26SM100_TMEM_LOAD_16dp32b32xES15_NS16_IS18_S1A_NSY_INS5_IJS1B_SE_EEENS5_IJSE_SB_EEEEEEENS4_39AutoVectorizingCopyWithAssumedAlignmentILi128EEENS4_14SM90_TMA_STOREES27_S29_S29_EEEvvEEEEvNT_6ParamsE --------------------------
	.section	.nv.shared._ZN7cutlass13device_kernelINS_4gemm6kernel13GemmUniversalIN4cute5tupleIJiiiiEEENS1_10collective13CollectiveMmaINS1_35MainloopSm100TmaUmmaWarpSpecializedILi13ELi2ELi4ENS5_IJNS4_1CILi1EEESB_SB_EEEEENS5_IJNSA_ILi64EEESE_NSA_ILi128EEEEEENS_12float_e5m2_tENS5_IJSB_llEEENS_12float_e4m3_tENS5_IJlSB_lEEENS4_8TiledMMAINS4_8MMA_AtomIJNS4_10MMA_TraitsINS4_19SM100_MMA_F8F6F4_SSEJSH_SJ_fSE_SE_NS4_17integral_constantINS4_4UMMA5MajorELSR_1EEENSP_ISR_LSR_0EEENSP_INSQ_7ScaleInELSU_0EEESV_EEEEEENS4_6LayoutISC_NS5_IJNSA_ILi0EEESZ_SZ_EEEEENS5_IJNS4_10UnderscoreES12_S12_EEEEENS4_13SM90_TMA_LOADENS4_14ComposedLayoutINS4_7SwizzleILi2ELi4ELi3EEENS4_18smem_ptr_flag_bitsILi8EEENSY_INS5_IJSE_NSA_ILi8EEEEEENS5_IJSB_SE_EEEEEEEvNS4_8identityES15_NS16_INS17_ILi3ELi4ELi3EEES1A_NSY_INS5_IJS1B_SF_EEENS5_IJSF_SB_EEEEEEEvS1G_EENS_8epilogue10collective18CollectiveEpilogueINS1N_23Sm100TmaWarpSpecializedILi1ELi1ELi32ELb0ELb0EEEJSG_NS5_IJNSY_ISE_SB_EES1S_EEESH_SK_SH_SK_NS1N_6fusion15FusionCallbacksIS1R_NS1U_17LinearCombinationISH_fSH_fLNS_15FloatRoundStyleE2EEESG_S1T_JEEENS4_5SM1004TMEM4LOAD26SM100_TMEM_LOAD_16dp32b32xES15_NS16_IS18_S1A_NSY_INS5_IJS1B_SE_EEENS5_IJSE_SB_EEEEEEENS4_39AutoVectorizingCopyWithAssumedAlignmentILi128EEENS4_14SM90_TMA_STOREES27_S29_S29_EEEvvEEEEvNT_6ParamsE,"aw",@nobits
	.sectionflags	@""
	.align	16
	.zero		1024


//--------------------- .nv.shared.reserved.0     --------------------------
	.section	.nv.shared.reserved.0,"aw",@nobits
	.weak		__nv_reservedSMEM_offset_0_alias
	.size		__nv_reservedSMEM_offset_0_alias, 0, 64
	.other		__nv_reservedSMEM_offset_0_alias,@"STO_CUDA_RESERVED_SHARED STV_DEFAULT"
__nv_reservedSMEM_offset_0_alias:
	.zero		0
.nv.shared.reserved.0:
	.zero		64
	.weak		__nv_reservedSMEM_tcgen05_partition
	.type		__nv_reservedSMEM_tcgen05_partition,@object
	.size		__nv_reservedSMEM_tcgen05_partition,(.L_0 - __nv_reservedSMEM_tcgen05_partition)
__nv_reservedSMEM_tcgen05_partition:
	.zero		32
.L_0:


//--------------------- .nv.global                --------------------------
	.section	.nv.global,"aw",@nobits
.nv.global:
	.type		_ZN40_INTERNAL_2f5374ee_4_k_cu_00a2b135_262424cute1_E,@object
	.size		_ZN40_INTERNAL_2f5374ee_4_k_cu_00a2b135_262424cute1_E,(_ZN40_INTERNAL_2f5374ee_4_k_cu_00a2b135_262424cuda3std3__45__cpo6cbeginE - _ZN40_INTERNAL_2f5374ee_4_k_cu_00a2b135_262424cute1_E)
_ZN40_INTERNAL_2f5374ee_4_k_cu_00a2b135_262424cute1_E:
	.zero		1
	.type		_ZN40_INTERNAL_2f5374ee_4_k_cu_00a2b135_262424cuda3std3__45__cpo6cbeginE,@object
	.size		_ZN40_INTERNAL_2f5374ee_4_k_cu_00a2b135_262424cuda3std3__45__cpo6cbeginE,(_ZN40_INTERNAL_2f5374ee_4_k_cu_00a2b135_262424cuda3std3__48in_placeE - _ZN40_INTERNAL_2f5374ee_4_k_cu_00a2b135_262424cuda3std3__45__cpo6cbeginE)
_ZN40_INTERNAL_2f5374ee_4_k_cu_00a2b135_262424cuda3std3__45__cpo6cbeginE:
	.zero		1
	.type		_ZN40_INTERNAL_2f5374ee_4_k_cu_00a2b135_262424cuda3std3__48in_placeE,@object
	.size		_ZN40_INTERNAL_2f5374ee_4_k_cu_00a2b135_262424cuda3std3__48in_placeE,(_ZN40_INTERNAL_2f5374ee_4_k_cu_00a2b135_262424cuda3std6ranges3__45__cpo9iter_moveE - _ZN40_INTERNAL_2f5374ee_4_k_cu_00a2b135_262424cuda3std3__48in_placeE)
_ZN40_INTERNAL_2f5374ee_4_k_cu_00a2b135_262424cuda3std3__48in_placeE:
	.zero		1
	.type		_ZN40_INTERNAL_2f5374ee_4_k_cu_00a2b135_262424cuda3std6ranges3__45__cpo9iter_moveE,@object
	.size		_ZN40_INTERNAL_2f5374ee_4_k_cu_00a2b135_262424cuda3std6ranges3__45__cpo9iter_moveE,(_ZN40_INTERNAL_2f5374ee_4_k_cu_00a2b135_262424cuda3std3__45__cpo5beginE - _ZN40_INTERNAL_2f5374ee_4_k_cu_00a2b135_262424cuda3std6ranges3__45__cpo9iter_moveE)
_ZN40_INTERNAL_2f5374ee_4_k_cu_00a2b135_262424cuda3std6ranges3__45__cpo9iter_moveE:
	.zero		1
	.type		_ZN40_INTERNAL_2f5374ee_4_k_cu_00a2b135_262424cuda3std3__45__cpo5beginE,@object
	.size		_ZN40_INTERNAL_2f5374ee_4_k_cu_00a2b135_262424cuda3std3__45__cpo5beginE,(_ZN40_INTERNAL_2f5374ee_4_k_cu_00a2b135_262424cuda3std3__442_GLOBAL__N__2f5374ee_4_k_cu_00a2b135_262426ignoreE - _ZN40_INTERNAL_2f5374ee_4_k_cu_00a2b135_262424cuda3std3__45__cpo5beginE)
_ZN40_INTERNAL_2f5374ee_4_k_cu_00a2b135_262424cuda3std3__45__cpo5beginE:
	.zero		1
	.type		_ZN40_INTERNAL_2f5374ee_4_k_cu_00a2b135_262424cuda3std3__442_GLOBAL__N__2f5374ee_4_k_cu_00a2b135_262426ignoreE,@object
	.size		_ZN40_INTERNAL_2f5374ee_4_k_cu_00a2b135_262424cuda3std3__442_GLOBAL__N__2f5374ee_4_k_cu_00a2b135_262426ignoreE,(_ZN40_INTERNAL_2f5374ee_4_k_cu_00a2b135_262424cute7productE - _ZN40_INTERNAL_2f5374ee_4_k_cu_00a2b135_262424cuda3std3__442_GLOBAL__N__2f5374ee_4_k_cu_00a2b135_262426ignoreE)
_ZN40_INTERNAL_2f5374ee_4_k_cu_00a2b135_262424cuda3std3__442_GLOBAL__N__2f5374ee_4_k_cu_00a2b135_262426ignoreE:
	.zero		1
	.type		_ZN40_INTERNAL_2f5374ee_4_k_cu_00a2b135_262424cute7productE,@object
	.size		_ZN40_INTERNAL_2f5374ee_4_k_cu_00a2b135_262424cute7productE,(_ZN40_INTERNAL_2f5374ee_4_k_cu_00a2b135_262424cuda3std3__45__cpo3endE - _ZN40_INTERNAL_2f5374ee_4_k_cu_00a2b135_262424cute7productE)
_ZN40_INTERNAL_2f5374ee_4_k_cu_00a2b135_262424cute7productE:
	.zero		1
	.type		_ZN40_INTERNAL_2f5374ee_4_k_cu_00a2b135_262424cuda3std3__45__cpo3endE,@object
	.size		_ZN40_INTERNAL_2f5374ee_4_k_cu_00a2b135_262424cuda3std3__45__cpo3endE,(_ZN40_INTERNAL_2f5374ee_4_k_cu_00a2b135_262424cuda3std3__419piecewise_constructE - _ZN40_INTERNAL_2f5374ee_4_k_cu_00a2b135_262424cuda3std3__45__cpo3endE)
_ZN40_INTERNAL_2f5374ee_4_k_cu_00a2b135_262424cuda3std3__45__cpo3endE:
	.zero		1
	.type		_ZN40_INTERNAL_2f5374ee_4_k_cu_00a2b135_262424cuda3std3__419piecewise_constructE,@object
	.size		_ZN40_INTERNAL_2f5374ee_4_k_cu_00a2b135_262424cuda3std3__419piecewise_constructE,(_ZN40_INTERNAL_2f5374ee_4_k_cu_00a2b135_262424cuda3std3__45__cpo4cendE - _ZN40_INTERNAL_2f5374ee_4_k_cu_00a2b135_262424cuda3std3__419piecewise_constructE)
_ZN40_INTERNAL_2f5374ee_4_k_cu_00a2b135_262424cuda3std3__419piecewise_constructE:
	.zero		1
	.type		_ZN40_INTERNAL_2f5374ee_4_k_cu_00a2b135_262424cuda3std3__45__cpo4cendE,@object
	.size		_ZN40_INTERNAL_2f5374ee_4_k_cu_00a2b135_262424cuda3std3__45__cpo4cendE,(_ZN40_INTERNAL_2f5374ee_4_k_cu_00a2b135_262424cuda3std6ranges3__45__cpo4swapE - _ZN40_INTERNAL_2f5374ee_4_k_cu_00a2b135_262424cuda3std3__45__cpo4cendE)
_ZN40_INTERNAL_2f5374ee_4_k_cu_00a2b135_262424cuda3std3__45__cpo4cendE:
	.zero		1
	.type		_ZN40_INTERNAL_2f5374ee_4_k_cu_00a2b135_262424cuda3std6ranges3__45__cpo4swapE,@object
	.size		_ZN40_INTERNAL_2f5374ee_4_k_cu_00a2b135_262424cuda3std6ranges3__45__cpo4swapE,(.L_10 - _ZN40_INTERNAL_2f5374ee_4_k_cu_00a2b135_262424cuda3std6ranges3__45__cpo4swapE)
_ZN40_INTERNAL_2f5374ee_4_k_cu_00a2b135_262424cuda3std6ranges3__45__cpo4swapE:
	.zero		1
.L_10:


//--------------------- .nv.constant0._ZN7cutlass13device_kernelINS_4gemm6kernel13GemmUniversalIN4cute5tupleIJiiiiEEENS1_10collective13CollectiveMmaINS1_35MainloopSm100TmaUmmaWarpSpecializedILi13ELi2ELi4ENS5_IJNS4_1CILi1EEESB_SB_EEEEENS5_IJNSA_ILi64EEESE_NSA_ILi128EEEEEENS_12float_e5m2_tENS5_IJSB_llEEENS_12float_e4m3_tENS5_IJlSB_lEEENS4_8TiledMMAINS4_8MMA_AtomIJNS4_10MMA_TraitsINS4_19SM100_MMA_F8F6F4_SSEJSH_SJ_fSE_SE_NS4_17integral_constantINS4_4UMMA5MajorELSR_1EEENSP_ISR_LSR_0EEENSP_INSQ_7ScaleInELSU_0EEESV_EEEEEENS4_6LayoutISC_NS5_IJNSA_ILi0EEESZ_SZ_EEEEENS5_IJNS4_10UnderscoreES12_S12_EEEEENS4_13SM90_TMA_LOADENS4_14ComposedLayoutINS4_7SwizzleILi2ELi4ELi3EEENS4_18smem_ptr_flag_bitsILi8EEENSY_INS5_IJSE_NSA_ILi8EEEEEENS5_IJSB_SE_EEEEEEEvNS4_8identityES15_NS16_INS17_ILi3ELi4ELi3EEES1A_NSY_INS5_IJS1B_SF_EEENS5_IJSF_SB_EEEEEEEvS1G_EENS_8epilogue10collective18CollectiveEpilogueINS1N_23Sm100TmaWarpSpecializedILi1ELi1ELi32ELb0ELb0EEEJSG_NS5_IJNSY_ISE_SB_EES1S_EEESH_SK_SH_SK_NS1N_6fusion15FusionCallbacksIS1R_NS1U_17LinearCombinationISH_fSH_fLNS_15FloatRoundStyleE2EEESG_S1T_JEEENS4_5SM1004TMEM4LOAD26SM100_TMEM_LOAD_16dp32b32xES15_NS16_IS18_S1A_NSY_INS5_IJS1B_SE_EEENS5_IJSE_SB_EEEEEEENS4_39AutoVectorizingCopyWithAssumedAlignmentILi128EEENS4_14SM90_TMA_STOREES27_S29_S29_EEEvvEEEEvNT_6ParamsE --------------------------
	.section	.nv.constant0._ZN7cutlass13device_kernelINS_4gemm6kernel13GemmUniversalIN4cute5tupleIJiiiiEEENS1_10collective13CollectiveMmaINS1_35MainloopSm100TmaUmmaWarpSpecializedILi13ELi2ELi4ENS5_IJNS4_1CILi1EEESB_SB_EEEEENS5_IJNSA_ILi64EEESE_NSA_ILi128EEEEEENS_12float_e5m2_tENS5_IJSB_llEEENS_12float_e4m3_tENS5_IJlSB_lEEENS4_8TiledMMAINS4_8MMA_AtomIJNS4_10MMA_TraitsINS4_19SM100_MMA_F8F6F4_SSEJSH_SJ_fSE_SE_NS4_17integral_constantINS4_4UMMA5MajorELSR_1EEENSP_ISR_LSR_0EEENSP_INSQ_7ScaleInELSU_0EEESV_EEEEEENS4_6LayoutISC_NS5_IJNSA_ILi0EEESZ_SZ_EEEEENS5_IJNS4_10UnderscoreES12_S12_EEEEENS4_13SM90_TMA_LOADENS4_14ComposedLayoutINS4_7SwizzleILi2ELi4ELi3EEENS4_18smem_ptr_flag_bitsILi8EEENSY_INS5_IJSE_NSA_ILi8EEEEEENS5_IJSB_SE_EEEEEEEvNS4_8identityES15_NS16_INS17_ILi3ELi4ELi3EEES1A_NSY_INS5_IJS1B_SF_EEENS5_IJSF_SB_EEEEEEEvS1G_EENS_8epilogue10collective18CollectiveEpilogueINS1N_23Sm100TmaWarpSpecializedILi1ELi1ELi32ELb0ELb0EEEJSG_NS5_IJNSY_ISE_SB_EES1S_EEESH_SK_SH_SK_NS1N_6fusion15FusionCallbacksIS1R_NS1U_17LinearCombinationISH_fSH_fLNS_15FloatRoundStyleE2EEESG_S1T_JEEENS4_5SM1004TMEM4LOAD26SM100_TMEM_LOAD_16dp32b32xES15_NS16_IS18_S1A_NSY_INS5_IJS1B_SE_EEENS5_IJSE_SB_EEEEEEENS4_39AutoVectorizingCopyWithAssumedAlignmentILi128EEENS4_14SM90_TMA_STOREES27_S29_S29_EEEvvEEEEvNT_6ParamsE,"a",@progbits
	.sectionflags	@""
	.align	4
.nv.constant0._ZN7cutlass13device_kernelINS_4gemm6kernel13GemmUniversalIN4cute5tupleIJiiiiEEENS1_10collective13CollectiveMmaINS1_35MainloopSm100TmaUmmaWarpSpecializedILi13ELi2ELi4ENS5_IJNS4_1CILi1EEESB_SB_EEEEENS5_IJNSA_ILi64EEESE_NSA_ILi128EEEEEENS_12float_e5m2_tENS5_IJSB_llEEENS_12float_e4m3_tENS5_IJlSB_lEEENS4_8TiledMMAINS4_8MMA_AtomIJNS4_10MMA_TraitsINS4_19SM100_MMA_F8F6F4_SSEJSH_SJ_fSE_SE_NS4_17integral_constantINS4_4UMMA5MajorELSR_1EEENSP_ISR_LSR_0EEENSP_INSQ_7ScaleInELSU_0EEESV_EEEEEENS4_6LayoutISC_NS5_IJNSA_ILi0EEESZ_SZ_EEEEENS5_IJNS4_10UnderscoreES12_S12_EEEEENS4_13SM90_TMA_LOADENS4_14ComposedLayoutINS4_7SwizzleILi2ELi4ELi3EEENS4_18smem_ptr_flag_bitsILi8EEENSY_INS5_IJSE_NSA_ILi8EEEEEENS5_IJSB_SE_EEEEEEEvNS4_8identityES15_NS16_INS17_ILi3ELi4ELi3EEES1A_NSY_INS5_IJS1B_SF_EEENS5_IJSF_SB_EEEEEEEvS1G_EENS_8epilogue10collective18CollectiveEpilogueINS1N_23Sm100TmaWarpSpecializedILi1ELi1ELi32ELb0ELb0EEEJSG_NS5_IJNSY_ISE_SB_EES1S_EEESH_SK_SH_SK_NS1N_6fusion15FusionCallbacksIS1R_NS1U_17LinearCombinationISH_fSH_fLNS_15FloatRoundStyleE2EEESG_S1T_JEEENS4_5SM1004TMEM4LOAD26SM100_TMEM_LOAD_16dp32b32xES15_NS16_IS18_S1A_NSY_INS5_IJS1B_SE_EEENS5_IJSE_SB_EEEEEEENS4_39AutoVectorizingCopyWithAssumedAlignmentILi128EEENS4_14SM90_TMA_STOREES27_S29_S29_EEEvvEEEEvNT_6ParamsE:
	.zero		2944


//--------------------- SYMBOLS --------------------------

	.type		.nv.reservedSmem.offset0,@object
	.size		.nv.reservedSmem.offset0,0x4
	.type		.nv.reservedSmem.cap,@object
	.size		.nv.reservedSmem.cap,0x4
	.type		__assertfail,@function
